	.target	sm_90a

	.elftype	@"ET_EXEC"


//--------------------- .note.nv.tkinfo           --------------------------
	.section	.note.nv.tkinfo,"",@"SHT_NOTE"
	.sectionflags	@"SHF_NOTE_NV_TKINFO"
	.tkinfo
        /*0018*/ 	.word	0x00000002
        /*0030*/ 	.string	""
        /*0030*/ 	.string	"ptxas"
        /*0030*/ 	.string	"Cuda compilation tools, release 13.0, V13.0.88"
        /*0030*/ 	.string	"Build cuda_13.0.r13.0/compiler.36424714_0"
        /*0030*/ 	.string	"-arch sm_90a -m 64 "



//--------------------- .note.nv.cuinfo           --------------------------
	.section	.note.nv.cuinfo,"",@"SHT_NOTE"
	.sectionflags	@"SHF_NOTE_NV_CUINFO"
        /*0018*/ 	.short	0x0002
        /*001a*/ 	.short	0x005a
        /*001c*/ 	.short	0x0082
	.zero		2


//--------------------- .nv.info                  --------------------------
	.section	.nv.info,"",@"SHT_CUDA_INFO"
	.align	4


	//----- nvinfo : EIATTR_REGCOUNT
	.align		4
        /*0000*/ 	.byte	0x04, 0x2f
        /*0002*/ 	.short	(.L_16 - .L_15)
	.align		4
.L_15:
        /*0004*/ 	.word	index@(_ZN7cutlass13device_kernelINS_4gemm6kernel13GemmUniversalIN4cute5tupleIJiiiiEEENS1_10collective13CollectiveMmaINS1_39MainloopSm90TmaGmmaRmemAWarpSpecializedILi5ENS5_IJNS4_1CILi1EEESB_SB_EEENS1_35KernelTmaWarpSpecializedCooperativeEEENS5_IJNSA_ILi256EEENSA_ILi64EEENSA_ILi128EEEEEENS_12float_e5m2_tENS5_IJSB_llEEENS_12float_e4m3_tENS5_IJlSB_lEEENS4_8TiledMMAINS4_8MMA_AtomIJNS4_4SM904GMMA30MMA_64x64x32_F32E5M2E4M3_RS_TNILNSQ_7ScaleInE1ELSS_1EEEEEENS4_6LayoutINS5_IJNSA_ILi2EEESB_SB_EEENS5_IJSB_NSA_ILi0EEESY_EEEEENS5_IJNS4_10UnderscoreES11_S11_EEEEENS4_13SM90_TMA_LOADENS4_14ComposedLayoutINS4_7SwizzleILi3ELi4ELi3EEENS4_18smem_ptr_flag_bitsILi8EEENSV_INS5_IJSH_NSA_ILi8EEEEEENS5_IJSB_SH_EEEEEEENS4_9Copy_AtomIJNS4_39AutoVectorizingCopyWithAssumedAlignmentILi128EEESJ_EEENS4_8identityES14_NS15_IS17_S19_NSV_INS5_IJS1A_SH_EEENS5_IJSH_SB_EEEEEEEvS1J_EENS_8epilogue10collective6detail29Sm90TmaWarpSpecializedAdapterINS1Q_15DefaultEpilogueISJ_SM_SM_NS1P_6thread17LinearCombinationISJ_Li1EffLNS1U_9ScaleType4KindE0ELNS_15FloatRoundStyleE2ESJ_EENS1_15EpilogueDefaultEEEEEvvEEEEvNT_6ParamsE)
        /*0008*/ 	.word	0x000000a8


	//----- nvinfo : EIATTR_FRAME_SIZE
	.align		4
.L_16:
        /*000c*/ 	.byte	0x04, 0x11
        /*000e*/ 	.short	(.L_18 - .L_17)
	.align		4
.L_17:
        /*0010*/ 	.word	index@(_ZN7cutlass13device_kernelINS_4gemm6kernel13GemmUniversalIN4cute5tupleIJiiiiEEENS1_10collective13CollectiveMmaINS1_39MainloopSm90TmaGmmaRmemAWarpSpecializedILi5ENS5_IJNS4_1CILi1EEESB_SB_EEENS1_35KernelTmaWarpSpecializedCooperativeEEENS5_IJNSA_ILi256EEENSA_ILi64EEENSA_ILi128EEEEEENS_12float_e5m2_tENS5_IJSB_llEEENS_12float_e4m3_tENS5_IJlSB_lEEENS4_8TiledMMAINS4_8MMA_AtomIJNS4_4SM904GMMA30MMA_64x64x32_F32E5M2E4M3_RS_TNILNSQ_7ScaleInE1ELSS_1EEEEEENS4_6LayoutINS5_IJNSA_ILi2EEESB_SB_EEENS5_IJSB_NSA_ILi0EEESY_EEEEENS5_IJNS4_10UnderscoreES11_S11_EEEEENS4_13SM90_TMA_LOADENS4_14ComposedLayoutINS4_7SwizzleILi3ELi4ELi3EEENS4_18smem_ptr_flag_bitsILi8EEENSV_INS5_IJSH_NSA_ILi8EEEEEENS5_IJSB_SH_EEEEEEENS4_9Copy_AtomIJNS4_39AutoVectorizingCopyWithAssumedAlignmentILi128EEESJ_EEENS4_8identityES14_NS15_IS17_S19_NSV_INS5_IJS1A_SH_EEENS5_IJSH_SB_EEEEEEEvS1J_EENS_8epilogue10collective6detail29Sm90TmaWarpSpecializedAdapterINS1Q_15DefaultEpilogueISJ_SM_SM_NS1P_6thread17LinearCombinationISJ_Li1EffLNS1U_9ScaleType4KindE0ELNS_15FloatRoundStyleE2ESJ_EENS1_15EpilogueDefaultEEEEEvvEEEEvNT_6ParamsE)
        /*0014*/ 	.word	0x00000000


	//----- nvinfo : EIATTR_MIN_STACK_SIZE
	.align		4
.L_18:
        /*0018*/ 	.byte	0x04, 0x12
        /*001a*/ 	.short	(.L_20 - .L_19)
	.align		4
.L_19:
        /*001c*/ 	.word	index@(_ZN7cutlass13device_kernelINS_4gemm6kernel13GemmUniversalIN4cute5tupleIJiiiiEEENS1_10collective13CollectiveMmaINS1_39MainloopSm90TmaGmmaRmemAWarpSpecializedILi5ENS5_IJNS4_1CILi1EEESB_SB_EEENS1_35KernelTmaWarpSpecializedCooperativeEEENS5_IJNSA_ILi256EEENSA_ILi64EEENSA_ILi128EEEEEENS_12float_e5m2_tENS5_IJSB_llEEENS_12float_e4m3_tENS5_IJlSB_lEEENS4_8TiledMMAINS4_8MMA_AtomIJNS4_4SM904GMMA30MMA_64x64x32_F32E5M2E4M3_RS_TNILNSQ_7ScaleInE1ELSS_1EEEEEENS4_6LayoutINS5_IJNSA_ILi2EEESB_SB_EEENS5_IJSB_NSA_ILi0EEESY_EEEEENS5_IJNS4_10UnderscoreES11_S11_EEEEENS4_13SM90_TMA_LOADENS4_14ComposedLayoutINS4_7SwizzleILi3ELi4ELi3EEENS4_18smem_ptr_flag_bitsILi8EEENSV_INS5_IJSH_NSA_ILi8EEEEEENS5_IJSB_SH_EEEEEEENS4_9Copy_AtomIJNS4_39AutoVectorizingCopyWithAssumedAlignmentILi128EEESJ_EEENS4_8identityES14_NS15_IS17_S19_NSV_INS5_IJS1A_SH_EEENS5_IJSH_SB_EEEEEEEvS1J_EENS_8epilogue10collective6detail29Sm90TmaWarpSpecializedAdapterINS1Q_15DefaultEpilogueISJ_SM_SM_NS1P_6thread17LinearCombinationISJ_Li1EffLNS1U_9ScaleType4KindE0ELNS_15FloatRoundStyleE2ESJ_EENS1_15EpilogueDefaultEEEEEvvEEEEvNT_6ParamsE)
        /*0020*/ 	.word	0x00000000
.L_20:


//--------------------- .nv.compat                --------------------------
	.section	.nv.compat,"",@"SHT_CUDA_COMPAT_INFO"
	.align	4
        /*0000*/ 	.byte	0x02, 0x09, 0x01, 0x00, 0x02, 0x02, 0x04, 0x00, 0x02, 0x05, 0x05, 0x00, 0x03, 0x07, 0x01, 0x01
        /*0010*/ 	.byte	0x02, 0x03, 0x01, 0x00, 0x02, 0x06, 0x01, 0x00, 0x04, 0x0b, 0x08, 0x00, 0x00, 0x00, 0x00, 0x00
        /*0020*/ 	.byte	0x00, 0x00, 0x00, 0x00


//--------------------- .nv.info._ZN7cutlass13device_kernelINS_4gemm6kernel13GemmUniversalIN4cute5tupleIJiiiiEEENS1_10collective13CollectiveMmaINS1_39MainloopSm90TmaGmmaRmemAWarpSpecializedILi5ENS5_IJNS4_1CILi1EEESB_SB_EEENS1_35KernelTmaWarpSpecializedCooperativeEEENS5_IJNSA_ILi256EEENSA_ILi64EEENSA_ILi128EEEEEENS_12float_e5m2_tENS5_IJSB_llEEENS_12float_e4m3_tENS5_IJlSB_lEEENS4_8TiledMMAINS4_8MMA_AtomIJNS4_4SM904GMMA30MMA_64x64x32_F32E5M2E4M3_RS_TNILNSQ_7ScaleInE1ELSS_1EEEEEENS4_6LayoutINS5_IJNSA_ILi2EEESB_SB_EEENS5_IJSB_NSA_ILi0EEESY_EEEEENS5_IJNS4_10UnderscoreES11_S11_EEEEENS4_13SM90_TMA_LOADENS4_14ComposedLayoutINS4_7SwizzleILi3ELi4ELi3EEENS4_18smem_ptr_flag_bitsILi8EEENSV_INS5_IJSH_NSA_ILi8EEEEEENS5_IJSB_SH_EEEEEEENS4_9Copy_AtomIJNS4_39AutoVectorizingCopyWithAssumedAlignmentILi128EEESJ_EEENS4_8identityES14_NS15_IS17_S19_NSV_INS5_IJS1A_SH_EEENS5_IJSH_SB_EEEEEEEvS1J_EENS_8epilogue10collective6detail29Sm90TmaWarpSpecializedAdapterINS1Q_15DefaultEpilogueISJ_SM_SM_NS1P_6thread17LinearCombinationISJ_Li1EffLNS1U_9ScaleType4KindE0ELNS_15FloatRoundStyleE2ESJ_EENS1_15EpilogueDefaultEEEEEvvEEEEvNT_6ParamsE --------------------------
	.section	.nv.info._ZN7cutlass13device_kernelINS_4gemm6kernel13GemmUniversalIN4cute5tupleIJiiiiEEENS1_10collective13CollectiveMmaINS1_39MainloopSm90TmaGmmaRmemAWarpSpecializedILi5ENS5_IJNS4_1CILi1EEESB_SB_EEENS1_35KernelTmaWarpSpecializedCooperativeEEENS5_IJNSA_ILi256EEENSA_ILi64EEENSA_ILi128EEEEEENS_12float_e5m2_tENS5_IJSB_llEEENS_12float_e4m3_tENS5_IJlSB_lEEENS4_8TiledMMAINS4_8MMA_AtomIJNS4_4SM904GMMA30MMA_64x64x32_F32E5M2E4M3_RS_TNILNSQ_7ScaleInE1ELSS_1EEEEEENS4_6LayoutINS5_IJNSA_ILi2EEESB_SB_EEENS5_IJSB_NSA_ILi0EEESY_EEEEENS5_IJNS4_10UnderscoreES11_S11_EEEEENS4_13SM90_TMA_LOADENS4_14ComposedLayoutINS4_7SwizzleILi3ELi4ELi3EEENS4_18smem_ptr_flag_bitsILi8EEENSV_INS5_IJSH_NSA_ILi8EEEEEENS5_IJSB_SH_EEEEEEENS4_9Copy_AtomIJNS4_39AutoVectorizingCopyWithAssumedAlignmentILi128EEESJ_EEENS4_8identityES14_NS15_IS17_S19_NSV_INS5_IJS1A_SH_EEENS5_IJSH_SB_EEEEEEEvS1J_EENS_8epilogue10collective6detail29Sm90TmaWarpSpecializedAdapterINS1Q_15DefaultEpilogueISJ_SM_SM_NS1P_6thread17LinearCombinationISJ_Li1EffLNS1U_9ScaleType4KindE0ELNS_15FloatRoundStyleE2ESJ_EENS1_15EpilogueDefaultEEEEEvvEEEEvNT_6ParamsE,"",@"SHT_CUDA_INFO"
	.sectionflags	@""
	.align	4


	//----- nvinfo : EIATTR_CUDA_API_VERSION
	.align		4
        /*0000*/ 	.byte	0x04, 0x37
        /*0002*/ 	.short	(.L_22 - .L_21)
.L_21:
        /*0004*/ 	.word	0x00000082


	//----- nvinfo : EIATTR_KPARAM_INFO
	.align		4
.L_22:
        /*0008*/ 	.byte	0x04, 0x17
        /*000a*/ 	.short	(.L_24 - .L_23)
.L_23:
        /*000c*/ 	.word	0x00000000
        /*0010*/ 	.short	0x0000
        /*0012*/ 	.short	0x0070
        /*0014*/ 	.byte	0x00, 0xf0, 0x01, 0x10


	//----- nvinfo : EIATTR_SPARSE_MMA_MASK
	.align		4
.L_24:
        /*0018*/ 	.byte	0x03, 0x50
        /*001a*/ 	.short	0x0000


	//----- nvinfo : EIATTR_MAXREG_COUNT
	.align		4
        /*001c*/ 	.byte	0x03, 0x1b
        /*001e*/ 	.short	0x00a8


	//----- nvinfo : EIATTR_NUM_BARRIERS
	.align		4
        /*0020*/ 	.byte	0x02, 0x4c
        /*0022*/ 	.byte	0x01
	.zero		1


	//----- nvinfo : EIATTR_EXTERNS
	.align		4
        /*0024*/ 	.byte	0x04, 0x0f
        /*0026*/ 	.short	(.L_26 - .L_25)


	//   ....[0]....
	.align		4
.L_25:
        /*0028*/ 	.word	index@(__assertfail)


	//----- nvinfo : EIATTR_MERCURY_ISA_VERSION
	.align		4
.L_26:
        /*002c*/ 	.byte	0x03, 0x5f
        /*002e*/ 	.short	0x0101


	//----- nvinfo : EIATTR_INT_WARP_WIDE_INSTR_OFFSETS
	.align		4
        /*0030*/ 	.byte	0x04, 0x31
        /*0032*/ 	.short	(.L_28 - .L_27)


	//   ....[0]....
.L_27:
        /*0034*/ 	.word	0x000003d0


	//   ....[1]....
        /*0038*/ 	.word	0x00000400


	//   ....[2]....
        /*003c*/ 	.word	0x000004e0


	//----- nvinfo : EIATTR_COOP_GROUP_MASK_REGIDS
	.align		4
.L_28:
        /*0040*/ 	.byte	0x04, 0x29
        /*0042*/ 	.short	(.L_30 - .L_29)


	//   ....[0]....
.L_29:
        /*0044*/ 	.word	0xffffffff


	//   ....[1]....
        /*0048*/ 	.word	0xffffffff


	//   ....[2]....
        /*004c*/ 	.word	0xffffffff


	//   ....[3]....
        /*0050*/ 	.word	0xffffffff


	//   ....[4]....
        /*0054*/ 	.word	0x0500000f


	//----- nvinfo : EIATTR_COOP_GROUP_INSTR_OFFSETS
	.align		4
.L_30:
        /*0058*/ 	.byte	0x04, 0x28
        /*005a*/ 	.short	(.L_32 - .L_31)


	//   ....[0]....
.L_31:
        /*005c*/ 	.word	0x00000060


	//   ....[1]....
        /*0060*/ 	.word	0x00000070


	//   ....[2]....
        /*0064*/ 	.word	0x00000130


	//   ....[3]....
        /*0068*/ 	.word	0x000002e0


	//   ....[4]....
        /*006c*/ 	.word	0x0000ba20


	//----- nvinfo : EIATTR_REG_RECONFIG
	.align		4
.L_32:
        /*0070*/ 	.byte	0x01, 0x54
	.zero		2


	//----- nvinfo : EIATTR_SYSCALL_OFFSETS
	.align		4
        /*0074*/ 	.byte	0x04, 0x46
        /*0076*/ 	.short	(.L_34 - .L_33)


	//   ....[0]....
.L_33:
        /*0078*/ 	.word	0x00001090


	//   ....[1]....
        /*007c*/ 	.word	0x000011f0


	//   ....[2]....
        /*0080*/ 	.word	0x000012e0


	//   ....[3]....
        /*0084*/ 	.word	0x0000aa00


	//   ....[4]....
        /*0088*/ 	.word	0x0000ab30


	//----- nvinfo : EIATTR_MBARRIER_INSTR_OFFSETS
	.align		4
.L_34:
        /*008c*/ 	.byte	0x04, 0x39
        /*008e*/ 	.short	(.L_36 - .L_35)


	//   ....[0]....
.L_35:
        /*0090*/ 	.word	0x00000230
        /*0094*/ 	.word	0x000000ff
        /*0098*/ 	.word	0x00000000
        /*009c*/ 	.short	0x0100
        /*009e*/ 	.byte	0x08
	.zero		1


	//   ....[1]....
        /*00a0*/ 	.word	0x00000240
        /*00a4*/ 	.word	0x000000ff
        /*00a8*/ 	.word	0x00000028
        /*00ac*/ 	.short	0x0100
        /*00ae*/ 	.byte	0x08
	.zero		1


	//   ....[2]....
        /*00b0*/ 	.word	0x00000250
        /*00b4*/ 	.word	0x000000ff
        /*00b8*/ 	.word	0x00000008
        /*00bc*/ 	.short	0x0100
        /*00be*/ 	.byte	0x08
	.zero		1


	//   ....[3]....
        /*00c0*/ 	.word	0x00000260
        /*00c4*/ 	.word	0x000000ff
        /*00c8*/ 	.word	0x00000030
        /*00cc*/ 	.short	0x0100
        /*00ce*/ 	.byte	0x08
	.zero		1


	//   ....[4]....
        /*00d0*/ 	.word	0x00000270
        /*00d4*/ 	.word	0x000000ff
        /*00d8*/ 	.word	0x00000010
        /*00dc*/ 	.short	0x0100
        /*00de*/ 	.byte	0x08
	.zero		1


	//   ....[5]....
        /*00e0*/ 	.word	0x00000280
        /*00e4*/ 	.word	0x000000ff
        /*00e8*/ 	.word	0x00000038
        /*00ec*/ 	.short	0x0100
        /*00ee*/ 	.byte	0x08
	.zero		1


	//   ....[6]....
        /*00f0*/ 	.word	0x00000290
        /*00f4*/ 	.word	0x000000ff
        /*00f8*/ 	.word	0x00000018
        /*00fc*/ 	.short	0x0100
        /*00fe*/ 	.byte	0x08
	.zero		1


	//   ....[7]....
        /*0100*/ 	.word	0x000002a0
        /*0104*/ 	.word	0x000000ff
        /*0108*/ 	.word	0x00000040
        /*010c*/ 	.short	0x0100
        /*010e*/ 	.byte	0x08
	.zero		1


	//   ....[8]....
        /*0110*/ 	.word	0x000002b0
        /*0114*/ 	.word	0x000000ff
        /*0118*/ 	.word	0x00000020
        /*011c*/ 	.short	0x0100
        /*011e*/ 	.byte	0x08
	.zero		1


	//   ....[9]....
        /*0120*/ 	.word	0x000002c0
        /*0124*/ 	.word	0x000000ff
        /*0128*/ 	.word	0x00000048
        /*012c*/ 	.short	0x0100
        /*012e*/ 	.byte	0x08
	.zero		1


	//   ....[10]....
        /*0130*/ 	.word	0x00000550
        /*0134*/ 	.word	0x000000ff
        /*0138*/ 	.word	0x00000060
        /*013c*/ 	.short	0x0100
        /*013e*/ 	.byte	0x06
	.zero		1


	//   ....[11]....
        /*0140*/ 	.word	0x000005b0
        /*0144*/ 	.word	0x000000ff
        /*0148*/ 	.word	0x00000068
        /*014c*/ 	.short	0x0100
        /*014e*/ 	.byte	0x06
	.zero		1


	//   ....[12]....
        /*0150*/ 	.word	0x000013f0
        /*0154*/ 	.word	0x00000004
        /*0158*/ 	.word	0x00000000
        /*015c*/ 	.short	0x010a
        /*015e*/ 	.byte	0x3f
	.zero		1


	//   ....[13]....
        /*0160*/ 	.word	0x00001430
        /*0164*/ 	.word	0x00000004
        /*0168*/ 	.word	0x00000000
        /*016c*/ 	.short	0x010a
        /*016e*/ 	.byte	0x3f
	.zero		1


	//   ....[14]....
        /*0170*/ 	.word	0x00001630
        /*0174*/ 	.word	0x00000007
        /*0178*/ 	.word	0x00000000
        /*017c*/ 	.short	0x010a
        /*017e*/ 	.byte	0x3f
	.zero		1


	//   ....[15]....
        /*0180*/ 	.word	0x000027b0
        /*0184*/ 	.word	0x00000007
        /*0188*/ 	.word	0x00000000
        /*018c*/ 	.short	0x010a
        /*018e*/ 	.byte	0x3f
	.zero		1


	//   ....[16]....
        /*0190*/ 	.word	0x00002d50
        /*0194*/ 	.word	0x0000000a
        /*0198*/ 	.word	0x00000000
        /*019c*/ 	.short	0x010a
        /*019e*/ 	.byte	0x3f
	.zero		1


	//   ....[17]....
        /*01a0*/ 	.word	0x000035d0
        /*01a4*/ 	.word	0x0000000d
        /*01a8*/ 	.word	0x00000000
        /*01ac*/ 	.short	0x0101
        /*01ae*/ 	.byte	0x3f
	.zero		1


	//   ....[18]....
        /*01b0*/ 	.word	0x00003ab0
        /*01b4*/ 	.word	0x0000000a
        /*01b8*/ 	.word	0x00000000
        /*01bc*/ 	.short	0x010a
        /*01be*/ 	.byte	0x3f
	.zero		1


	//   ....[19]....
        /*01c0*/ 	.word	0x00004890
        /*01c4*/ 	.word	0x00000007
        /*01c8*/ 	.word	0x00000000
        /*01cc*/ 	.short	0x0101
        /*01ce*/ 	.byte	0x3f
	.zero		1


	//   ....[20]....
        /*01d0*/ 	.word	0x00004e80
        /*01d4*/ 	.word	0x00000000
        /*01d8*/ 	.word	0x00000000
        /*01dc*/ 	.short	0x0101
        /*01de*/ 	.byte	0x3f
	.zero		1


	//   ....[21]....
        /*01e0*/ 	.word	0x0000ac10
        /*01e4*/ 	.word	0x00000007
        /*01e8*/ 	.word	0x00000028
        /*01ec*/ 	.short	0x010a
        /*01ee*/ 	.byte	0x3f
	.zero		1


	//   ....[22]....
        /*01f0*/ 	.word	0x0000b030
        /*01f4*/ 	.word	0x00000000
        /*01f8*/ 	.word	0x00000068
        /*01fc*/ 	.short	0x0101
        /*01fe*/ 	.byte	0x3f
	.zero		1


	//   ....[23]....
        /*0200*/ 	.word	0x0000b750
        /*0204*/ 	.word	0x00000005
        /*0208*/ 	.word	0x00000000
        /*020c*/ 	.short	0x010a
        /*020e*/ 	.byte	0x3f
	.zero		1


	//   ....[24]....
        /*0210*/ 	.word	0x0000b7d0
        /*0214*/ 	.word	0x00000007
        /*0218*/ 	.word	0x00000000
        /*021c*/ 	.short	0x010a
        /*021e*/ 	.byte	0x3f
	.zero		1


	//   ....[25]....
        /*0220*/ 	.word	0x0000b860
        /*0224*/ 	.word	0x00000006
        /*0228*/ 	.word	0x00000000
        /*022c*/ 	.short	0x010a
        /*022e*/ 	.byte	0x3f
	.zero		1


	//   ....[26]....
        /*0230*/ 	.word	0x0000b8f0
        /*0234*/ 	.word	0x00000007
        /*0238*/ 	.word	0x00000000
        /*023c*/ 	.short	0x010a
        /*023e*/ 	.byte	0x3f
	.zero		1


	//   ....[27]....
        /*0240*/ 	.word	0x0000b980
        /*0244*/ 	.word	0x00000003
        /*0248*/ 	.word	0x00000000
        /*024c*/ 	.short	0x010a
        /*024e*/ 	.byte	0x3f
	.zero		1


	//   ....[28]....
        /*0250*/ 	.word	0x0000ba50
        /*0254*/ 	.word	0x00000004
        /*0258*/ 	.word	0x00000000
        /*025c*/ 	.short	0x010a
        /*025e*/ 	.byte	0x3f
	.zero		1


	//   ....[29]....
        /*0260*/ 	.word	0x0000baa0
        /*0264*/ 	.word	0x00000007
        /*0268*/ 	.word	0x00000000
        /*026c*/ 	.short	0x010a
        /*026e*/ 	.byte	0x3f
	.zero		1


	//   ....[30]....
        /*0270*/ 	.word	0x0000baf0
        /*0274*/ 	.word	0x0000000a
        /*0278*/ 	.word	0x00000000
        /*027c*/ 	.short	0x010a
        /*027e*/ 	.byte	0x3f
	.zero		1


	//   ....[31]....
        /*0280*/ 	.word	0x0000bbc0
        /*0284*/ 	.word	0x00000007
        /*0288*/ 	.word	0x00000028
        /*028c*/ 	.short	0x010a
        /*028e*/ 	.byte	0x3f
	.zero		1


	//   ....[32]....
        /*0290*/ 	.word	0x0000bc90
        /*0294*/ 	.word	0x00000005
        /*0298*/ 	.word	0x00000000
        /*029c*/ 	.short	0x010a
        /*029e*/ 	.byte	0x3f
	.zero		1


	//   ....[33]....
        /*02a0*/ 	.word	0x0000bce0
        /*02a4*/ 	.word	0x00000007
        /*02a8*/ 	.word	0x00000000
        /*02ac*/ 	.short	0x010a
        /*02ae*/ 	.byte	0x3f
	.zero		1


	//   ....[34]....
        /*02b0*/ 	.word	0x0000bd30
        /*02b4*/ 	.word	0x00000006
        /*02b8*/ 	.word	0x00000000
        /*02bc*/ 	.short	0x010a
        /*02be*/ 	.byte	0x3f
	.zero		1


	//   ....[35]....
        /*02c0*/ 	.word	0x0000bd80
        /*02c4*/ 	.word	0x00000007
        /*02c8*/ 	.word	0x00000000
        /*02cc*/ 	.short	0x010a
        /*02ce*/ 	.byte	0x3f
	.zero		1


	//----- nvinfo : EIATTR_NUM_MBARRIERS
	.align		4
.L_36:
        /*02d0*/ 	.byte	0x03, 0x38
        /*02d2*/ 	.short	0x000c


	//----- nvinfo : EIATTR_EXIT_INSTR_OFFSETS
	.align		4
        /*02d4*/ 	.byte	0x04, 0x1c
        /*02d6*/ 	.short	(.L_38 - .L_37)


	//   ....[0]....
.L_37:
        /*02d8*/ 	.word	0x00000600


	//   ....[1]....
        /*02dc*/ 	.word	0x00000ec0


	//   ....[2]....
        /*02e0*/ 	.word	0x00009ff0


	//   ....[3]....
        /*02e4*/ 	.word	0x0000a610


	//   ....[4]....
        /*02e8*/ 	.word	0x0000b9d0


	//----- nvinfo : EIATTR_MAX_THREADS
	.align		4
.L_38:
        /*02ec*/ 	.byte	0x04, 0x05
        /*02ee*/ 	.short	(.L_40 - .L_39)
.L_39:
        /*02f0*/ 	.word	0x00000180
        /*02f4*/ 	.word	0x00000001
        /*02f8*/ 	.word	0x00000001


	//----- nvinfo : EIATTR_CRS_STACK_SIZE
	.align		4
.L_40:
        /*02fc*/ 	.byte	0x04, 0x1e
        /*02fe*/ 	.short	(.L_42 - .L_41)
.L_41:
        /*0300*/ 	.word	0x00000000


	//----- nvinfo : EIATTR_CBANK_PARAM_SIZE
	.align		4
.L_42:
        /*0304*/ 	.byte	0x03, 0x19
        /*0306*/ 	.short	0x0470


	//----- nvinfo : EIATTR_PARAM_CBANK
	.align		4
        /*0308*/ 	.byte	0x04, 0x0a
        /*030a*/ 	.short	(.L_44 - .L_43)
	.align		4
.L_43:
        /*030c*/ 	.word	index@(.nv.constant0._ZN7cutlass13device_kernelINS_4gemm6kernel13GemmUniversalIN4cute5tupleIJiiiiEEENS1_10collective13CollectiveMmaINS1_39MainloopSm90TmaGmmaRmemAWarpSpecializedILi5ENS5_IJNS4_1CILi1EEESB_SB_EEENS1_35KernelTmaWarpSpecializedCooperativeEEENS5_IJNSA_ILi256EEENSA_ILi64EEENSA_ILi128EEEEEENS_12float_e5m2_tENS5_IJSB_llEEENS_12float_e4m3_tENS5_IJlSB_lEEENS4_8TiledMMAINS4_8MMA_AtomIJNS4_4SM904GMMA30MMA_64x64x32_F32E5M2E4M3_RS_TNILNSQ_7ScaleInE1ELSS_1EEEEEENS4_6LayoutINS5_IJNSA_ILi2EEESB_SB_EEENS5_IJSB_NSA_ILi0EEESY_EEEEENS5_IJNS4_10UnderscoreES11_S11_EEEEENS4_13SM90_TMA_LOADENS4_14ComposedLayoutINS4_7SwizzleILi3ELi4ELi3EEENS4_18smem_ptr_flag_bitsILi8EEENSV_INS5_IJSH_NSA_ILi8EEEEEENS5_IJSB_SH_EEEEEEENS4_9Copy_AtomIJNS4_39AutoVectorizingCopyWithAssumedAlignmentILi128EEESJ_EEENS4_8identityES14_NS15_IS17_S19_NSV_INS5_IJS1A_SH_EEENS5_IJSH_SB_EEEEEEEvS1J_EENS_8epilogue10collective6detail29Sm90TmaWarpSpecializedAdapterINS1Q_15DefaultEpilogueISJ_SM_SM_NS1P_6thread17LinearCombinationISJ_Li1EffLNS1U_9ScaleType4KindE0ELNS_15FloatRoundStyleE2ESJ_EENS1_15EpilogueDefaultEEEEEvvEEEEvNT_6ParamsE)
        /*0310*/ 	.short	0x0210
        /*0312*/ 	.short	0x0470


	//----- nvinfo : EIATTR_SW_WAR
	.align		4
.L_44:
        /*0314*/ 	.byte	0x04, 0x36
        /*0316*/ 	.short	(.L_46 - .L_45)
.L_45:
        /*0318*/ 	.word	0x00000008
.L_46:


//--------------------- .nv.callgraph             --------------------------
	.section	.nv.callgraph,"",@"SHT_CUDA_CALLGRAPH"
	.align	4
	.sectionentsize	8
	.align		4
        /*0000*/ 	.word	0x00000000
	.align		4
        /*0004*/ 	.word	0xffffffff
	.align		4
        /*0008*/ 	.word	index@(_ZN7cutlass13device_kernelINS_4gemm6kernel13GemmUniversalIN4cute5tupleIJiiiiEEENS1_10collective13CollectiveMmaINS1_39MainloopSm90TmaGmmaRmemAWarpSpecializedILi5ENS5_IJNS4_1CILi1EEESB_SB_EEENS1_35KernelTmaWarpSpecializedCooperativeEEENS5_IJNSA_ILi256EEENSA_ILi64EEENSA_ILi128EEEEEENS_12float_e5m2_tENS5_IJSB_llEEENS_12float_e4m3_tENS5_IJlSB_lEEENS4_8TiledMMAINS4_8MMA_AtomIJNS4_4SM904GMMA30MMA_64x64x32_F32E5M2E4M3_RS_TNILNSQ_7ScaleInE1ELSS_1EEEEEENS4_6LayoutINS5_IJNSA_ILi2EEESB_SB_EEENS5_IJSB_NSA_ILi0EEESY_EEEEENS5_IJNS4_10UnderscoreES11_S11_EEEEENS4_13SM90_TMA_LOADENS4_14ComposedLayoutINS4_7SwizzleILi3ELi4ELi3EEENS4_18smem_ptr_flag_bitsILi8EEENSV_INS5_IJSH_NSA_ILi8EEEEEENS5_IJSB_SH_EEEEEEENS4_9Copy_AtomIJNS4_39AutoVectorizingCopyWithAssumedAlignmentILi128EEESJ_EEENS4_8identityES14_NS15_IS17_S19_NSV_INS5_IJS1A_SH_EEENS5_IJSH_SB_EEEEEEEvS1J_EENS_8epilogue10collective6detail29Sm90TmaWarpSpecializedAdapterINS1Q_15DefaultEpilogueISJ_SM_SM_NS1P_6thread17LinearCombinationISJ_Li1EffLNS1U_9ScaleType4KindE0ELNS_15FloatRoundStyleE2ESJ_EENS1_15EpilogueDefaultEEEEEvvEEEEvNT_6ParamsE)
	.align		4
        /*000c*/ 	.word	index@(__assertfail)
	.align		4
        /*0010*/ 	.word	0x00000000
	.align		4
        /*0014*/ 	.word	0xfffffffe
	.align		4
        /*0018*/ 	.word	0x00000000
	.align		4
        /*001c*/ 	.word	0xfffffffd
	.align		4
        /*0020*/ 	.word	0x00000000
	.align		4
        /*0024*/ 	.word	0xfffffffc


//--------------------- .nv.constant4             --------------------------
	.section	.nv.constant4,"a",@progbits
	.align	8
	.align		8
.nv.constant4:
        /*0000*/ 	.dword	__assertfail
	.align		8
        /*0008*/ 	.dword	__unnamed_1
	.align		8
        /*0010*/ 	.dword	__unnamed_2
	.align		8
        /*0018*/ 	.dword	_ZN40_INTERNAL_c4b8dd3d_4_k_cu_d7130eef_294734cuda3std3__45__cpo5beginE
	.align		8
        /*0020*/ 	.dword	_ZN40_INTERNAL_c4b8dd3d_4_k_cu_d7130eef_294734cuda3std3__45__cpo3endE
	.align		8
        /*0028*/ 	.dword	_ZN40_INTERNAL_c4b8dd3d_4_k_cu_d7130eef_294734cuda3std3__45__cpo6cbeginE
	.align		8
        /*0030*/ 	.dword	_ZN40_INTERNAL_c4b8dd3d_4_k_cu_d7130eef_294734cuda3std3__45__cpo4cendE
	.align		8
        /*0038*/ 	.dword	_ZN40_INTERNAL_c4b8dd3d_4_k_cu_d7130eef_294734cuda3std3__442_GLOBAL__N__c4b8dd3d_4_k_cu_d7130eef_294736ignoreE
	.align		8
        /*0040*/ 	.dword	_ZN40_INTERNAL_c4b8dd3d_4_k_cu_d7130eef_294734cuda3std3__419piecewise_constructE
	.align		8
        /*0048*/ 	.dword	_ZN40_INTERNAL_c4b8dd3d_4_k_cu_d7130eef_294734cuda3std3__48in_placeE
	.align		8
        /*0050*/ 	.dword	_ZN40_INTERNAL_c4b8dd3d_4_k_cu_d7130eef_294734cuda3std6ranges3__45__cpo4swapE
	.align		8
        /*0058*/ 	.dword	_ZN40_INTERNAL_c4b8dd3d_4_k_cu_d7130eef_294734cuda3std6ranges3__45__cpo9iter_moveE
	.align		8
        /*0060*/ 	.dword	_ZN40_INTERNAL_c4b8dd3d_4_k_cu_d7130eef_294734cute7productE
	.align		8
        /*0068*/ 	.dword	_ZN40_INTERNAL_c4b8dd3d_4_k_cu_d7130eef_294734cute1_E
	.align		8
        /*0070*/ 	.dword	$str$24
	.align		8
        /*0078*/ 	.dword	$str$25


//--------------------- .text._ZN7cutlass13device_kernelINS_4gemm6kernel13GemmUniversalIN4cute5tupleIJiiiiEEENS1_10collective13CollectiveMmaINS1_39MainloopSm90TmaGmmaRmemAWarpSpecializedILi5ENS5_IJNS4_1CILi1EEESB_SB_EEENS1_35KernelTmaWarpSpecializedCooperativeEEENS5_IJNSA_ILi256EEENSA_ILi64EEENSA_ILi128EEEEEENS_12float_e5m2_tENS5_IJSB_llEEENS_12float_e4m3_tENS5_IJlSB_lEEENS4_8TiledMMAINS4_8MMA_AtomIJNS4_4SM904GMMA30MMA_64x64x32_F32E5M2E4M3_RS_TNILNSQ_7ScaleInE1ELSS_1EEEEEENS4_6LayoutINS5_IJNSA_ILi2EEESB_SB_EEENS5_IJSB_NSA_ILi0EEESY_EEEEENS5_IJNS4_10UnderscoreES11_S11_EEEEENS4_13SM90_TMA_LOADENS4_14ComposedLayoutINS4_7SwizzleILi3ELi4ELi3EEENS4_18smem_ptr_flag_bitsILi8EEENSV_INS5_IJSH_NSA_ILi8EEEEEENS5_IJSB_SH_EEEEEEENS4_9Copy_AtomIJNS4_39AutoVectorizingCopyWithAssumedAlignmentILi128EEESJ_EEENS4_8identityES14_NS15_IS17_S19_NSV_INS5_IJS1A_SH_EEENS5_IJSH_SB_EEEEEEEvS1J_EENS_8epilogue10collective6detail29Sm90TmaWarpSpecializedAdapterINS1Q_15DefaultEpilogueISJ_SM_SM_NS1P_6thread17LinearCombinationISJ_Li1EffLNS1U_9ScaleType4KindE0ELNS_15FloatRoundStyleE2ESJ_EENS1_15EpilogueDefaultEEEEEvvEEEEvNT_6ParamsE --------------------------
	.section	.text._ZN7cutlass13device_kernelINS_4gemm6kernel13GemmUniversalIN4cute5tupleIJiiiiEEENS1_10collective13CollectiveMmaINS1_39MainloopSm90TmaGmmaRmemAWarpSpecializedILi5ENS5_IJNS4_1CILi1EEESB_SB_EEENS1_35KernelTmaWarpSpecializedCooperativeEEENS5_IJNSA_ILi256EEENSA_ILi64EEENSA_ILi128EEEEEENS_12float_e5m2_tENS5_IJSB_llEEENS_12float_e4m3_tENS5_IJlSB_lEEENS4_8TiledMMAINS4_8MMA_AtomIJNS4_4SM904GMMA30MMA_64x64x32_F32E5M2E4M3_RS_TNILNSQ_7ScaleInE1ELSS_1EEEEEENS4_6LayoutINS5_IJNSA_ILi2EEESB_SB_EEENS5_IJSB_NSA_ILi0EEESY_EEEEENS5_IJNS4_10UnderscoreES11_S11_EEEEENS4_13SM90_TMA_LOADENS4_14ComposedLayoutINS4_7SwizzleILi3ELi4ELi3EEENS4_18smem_ptr_flag_bitsILi8EEENSV_INS5_IJSH_NSA_ILi8EEEEEENS5_IJSB_SH_EEEEEEENS4_9Copy_AtomIJNS4_39AutoVectorizingCopyWithAssumedAlignmentILi128EEESJ_EEENS4_8identityES14_NS15_IS17_S19_NSV_INS5_IJS1A_SH_EEENS5_IJSH_SB_EEEEEEEvS1J_EENS_8epilogue10collective6detail29Sm90TmaWarpSpecializedAdapterINS1Q_15DefaultEpilogueISJ_SM_SM_NS1P_6thread17LinearCombinationISJ_Li1EffLNS1U_9ScaleType4KindE0ELNS_15FloatRoundStyleE2ESJ_EENS1_15EpilogueDefaultEEEEEvvEEEEvNT_6ParamsE,"ax",@progbits
	.align	128
.text._ZN7cutlass13device_kernelINS_4gemm6kernel13GemmUniversalIN4cute5tupleIJiiiiEEENS1_10collective13CollectiveMmaINS1_39MainloopSm90TmaGmmaRmemAWarpSpecializedILi5ENS5_IJNS4_1CILi1EEESB_SB_EEENS1_35KernelTmaWarpSpecializedCooperativeEEENS5_IJNSA_ILi256EEENSA_ILi64EEENSA_ILi128EEEEEENS_12float_e5m2_tENS5_IJSB_llEEENS_12float_e4m3_tENS5_IJlSB_lEEENS4_8TiledMMAINS4_8MMA_AtomIJNS4_4SM904GMMA30MMA_64x64x32_F32E5M2E4M3_RS_TNILNSQ_7ScaleInE1ELSS_1EEEEEENS4_6LayoutINS5_IJNSA_ILi2EEESB_SB_EEENS5_IJSB_NSA_ILi0EEESY_EEEEENS5_IJNS4_10UnderscoreES11_S11_EEEEENS4_13SM90_TMA_LOADENS4_14ComposedLayoutINS4_7SwizzleILi3ELi4ELi3EEENS4_18smem_ptr_flag_bitsILi8EEENSV_INS5_IJSH_NSA_ILi8EEEEEENS5_IJSB_SH_EEEEEEENS4_9Copy_AtomIJNS4_39AutoVectorizingCopyWithAssumedAlignmentILi128EEESJ_EEENS4_8identityES14_NS15_IS17_S19_NSV_INS5_IJS1A_SH_EEENS5_IJSH_SB_EEEEEEEvS1J_EENS_8epilogue10collective6detail29Sm90TmaWarpSpecializedAdapterINS1Q_15DefaultEpilogueISJ_SM_SM_NS1P_6thread17LinearCombinationISJ_Li1EffLNS1U_9ScaleType4KindE0ELNS_15FloatRoundStyleE2ESJ_EENS1_15EpilogueDefaultEEEEEvvEEEEvNT_6ParamsE:
        .type           _ZN7cutlass13device_kernelINS_4gemm6kernel13GemmUniversalIN4cute5tupleIJiiiiEEENS1_10collective13CollectiveMmaINS1_39MainloopSm90TmaGmmaRmemAWarpSpecializedILi5ENS5_IJNS4_1CILi1EEESB_SB_EEENS1_35KernelTmaWarpSpecializedCooperativeEEENS5_IJNSA_ILi256EEENSA_ILi64EEENSA_ILi128EEEEEENS_12float_e5m2_tENS5_IJSB_llEEENS_12float_e4m3_tENS5_IJlSB_lEEENS4_8TiledMMAINS4_8MMA_AtomIJNS4_4SM904GMMA30MMA_64x64x32_F32E5M2E4M3_RS_TNILNSQ_7ScaleInE1ELSS_1EEEEEENS4_6LayoutINS5_IJNSA_ILi2EEESB_SB_EEENS5_IJSB_NSA_ILi0EEESY_EEEEENS5_IJNS4_10UnderscoreES11_S11_EEEEENS4_13SM90_TMA_LOADENS4_14ComposedLayoutINS4_7SwizzleILi3ELi4ELi3EEENS4_18smem_ptr_flag_bitsILi8EEENSV_INS5_IJSH_NSA_ILi8EEEEEENS5_IJSB_SH_EEEEEEENS4_9Copy_AtomIJNS4_39AutoVectorizingCopyWithAssumedAlignmentILi128EEESJ_EEENS4_8identityES14_NS15_IS17_S19_NSV_INS5_IJS1A_SH_EEENS5_IJSH_SB_EEEEEEEvS1J_EENS_8epilogue10collective6detail29Sm90TmaWarpSpecializedAdapterINS1Q_15DefaultEpilogueISJ_SM_SM_NS1P_6thread17LinearCombinationISJ_Li1EffLNS1U_9ScaleType4KindE0ELNS_15FloatRoundStyleE2ESJ_EENS1_15EpilogueDefaultEEEEEvvEEEEvNT_6ParamsE,@function
        .size           _ZN7cutlass13device_kernelINS_4gemm6kernel13GemmUniversalIN4cute5tupleIJiiiiEEENS1_10collective13CollectiveMmaINS1_39MainloopSm90TmaGmmaRmemAWarpSpecializedILi5ENS5_IJNS4_1CILi1EEESB_SB_EEENS1_35KernelTmaWarpSpecializedCooperativeEEENS5_IJNSA_ILi256EEENSA_ILi64EEENSA_ILi128EEEEEENS_12float_e5m2_tENS5_IJSB_llEEENS_12float_e4m3_tENS5_IJlSB_lEEENS4_8TiledMMAINS4_8MMA_AtomIJNS4_4SM904GMMA30MMA_64x64x32_F32E5M2E4M3_RS_TNILNSQ_7ScaleInE1ELSS_1EEEEEENS4_6LayoutINS5_IJNSA_ILi2EEESB_SB_EEENS5_IJSB_NSA_ILi0EEESY_EEEEENS5_IJNS4_10UnderscoreES11_S11_EEEEENS4_13SM90_TMA_LOADENS4_14ComposedLayoutINS4_7SwizzleILi3ELi4ELi3EEENS4_18smem_ptr_flag_bitsILi8EEENSV_INS5_IJSH_NSA_ILi8EEEEEENS5_IJSB_SH_EEEEEEENS4_9Copy_AtomIJNS4_39AutoVectorizingCopyWithAssumedAlignmentILi128EEESJ_EEENS4_8identityES14_NS15_IS17_S19_NSV_INS5_IJS1A_SH_EEENS5_IJSH_SB_EEEEEEEvS1J_EENS_8epilogue10collective6detail29Sm90TmaWarpSpecializedAdapterINS1Q_15DefaultEpilogueISJ_SM_SM_NS1P_6thread17LinearCombinationISJ_Li1EffLNS1U_9ScaleType4KindE0ELNS_15FloatRoundStyleE2ESJ_EENS1_15EpilogueDefaultEEEEEvvEEEEvNT_6ParamsE,(.L_x_215 - _ZN7cutlass13device_kernelINS_4gemm6kernel13GemmUniversalIN4cute5tupleIJiiiiEEENS1_10collective13CollectiveMmaINS1_39MainloopSm90TmaGmmaRmemAWarpSpecializedILi5ENS5_IJNS4_1CILi1EEESB_SB_EEENS1_35KernelTmaWarpSpecializedCooperativeEEENS5_IJNSA_ILi256EEENSA_ILi64EEENSA_ILi128EEEEEENS_12float_e5m2_tENS5_IJSB_llEEENS_12float_e4m3_tENS5_IJlSB_lEEENS4_8TiledMMAINS4_8MMA_AtomIJNS4_4SM904GMMA30MMA_64x64x32_F32E5M2E4M3_RS_TNILNSQ_7ScaleInE1ELSS_1EEEEEENS4_6LayoutINS5_IJNSA_ILi2EEESB_SB_EEENS5_IJSB_NSA_ILi0EEESY_EEEEENS5_IJNS4_10UnderscoreES11_S11_EEEEENS4_13SM90_TMA_LOADENS4_14ComposedLayoutINS4_7SwizzleILi3ELi4ELi3EEENS4_18smem_ptr_flag_bitsILi8EEENSV_INS5_IJSH_NSA_ILi8EEEEEENS5_IJSB_SH_EEEEEEENS4_9Copy_AtomIJNS4_39AutoVectorizingCopyWithAssumedAlignmentILi128EEESJ_EEENS4_8identityES14_NS15_IS17_S19_NSV_INS5_IJS1A_SH_EEENS5_IJSH_SB_EEEEEEEvS1J_EENS_8epilogue10collective6detail29Sm90TmaWarpSpecializedAdapterINS1Q_15DefaultEpilogueISJ_SM_SM_NS1P_6thread17LinearCombinationISJ_Li1EffLNS1U_9ScaleType4KindE0ELNS_15FloatRoundStyleE2ESJ_EENS1_15EpilogueDefaultEEEEEvvEEEEvNT_6ParamsE)
        .other          _ZN7cutlass13device_kernelINS_4gemm6kernel13GemmUniversalIN4cute5tupleIJiiiiEEENS1_10collective13CollectiveMmaINS1_39MainloopSm90TmaGmmaRmemAWarpSpecializedILi5ENS5_IJNS4_1CILi1EEESB_SB_EEENS1_35KernelTmaWarpSpecializedCooperativeEEENS5_IJNSA_ILi256EEENSA_ILi64EEENSA_ILi128EEEEEENS_12float_e5m2_tENS5_IJSB_llEEENS_12float_e4m3_tENS5_IJlSB_lEEENS4_8TiledMMAINS4_8MMA_AtomIJNS4_4SM904GMMA30MMA_64x64x32_F32E5M2E4M3_RS_TNILNSQ_7ScaleInE1ELSS_1EEEEEENS4_6LayoutINS5_IJNSA_ILi2EEESB_SB_EEENS5_IJSB_NSA_ILi0EEESY_EEEEENS5_IJNS4_10UnderscoreES11_S11_EEEEENS4_13SM90_TMA_LOADENS4_14ComposedLayoutINS4_7SwizzleILi3ELi4ELi3EEENS4_18smem_ptr_flag_bitsILi8EEENSV_INS5_IJSH_NSA_ILi8EEEEEENS5_IJSB_SH_EEEEEEENS4_9Copy_AtomIJNS4_39AutoVectorizingCopyWithAssumedAlignmentILi128EEESJ_EEENS4_8identityES14_NS15_IS17_S19_NSV_INS5_IJS1A_SH_EEENS5_IJSH_SB_EEEEEEEvS1J_EENS_8epilogue10collective6detail29Sm90TmaWarpSpecializedAdapterINS1Q_15DefaultEpilogueISJ_SM_SM_NS1P_6thread17LinearCombinationISJ_Li1EffLNS1U_9ScaleType4KindE0ELNS_15FloatRoundStyleE2ESJ_EENS1_15EpilogueDefaultEEEEEvvEEEEvNT_6ParamsE,@"STO_CUDA_ENTRY STV_DEFAULT"
_ZN7cutlass13device_kernelINS_4gemm6kernel13GemmUniversalIN4cute5tupleIJiiiiEEENS1_10collective13CollectiveMmaINS1_39MainloopSm90TmaGmmaRmemAWarpSpecializedILi5ENS5_IJNS4_1CILi1EEESB_SB_EEENS1_35KernelTmaWarpSpecializedCooperativeEEENS5_IJNSA_ILi256EEENSA_ILi64EEENSA_ILi128EEEEEENS_12float_e5m2_tENS5_IJSB_llEEENS_12float_e4m3_tENS5_IJlSB_lEEENS4_8TiledMMAINS4_8MMA_AtomIJNS4_4SM904GMMA30MMA_64x64x32_F32E5M2E4M3_RS_TNILNSQ_7ScaleInE1ELSS_1EEEEEENS4_6LayoutINS5_IJNSA_ILi2EEESB_SB_EEENS5_IJSB_NSA_ILi0EEESY_EEEEENS5_IJNS4_10UnderscoreES11_S11_EEEEENS4_13SM90_TMA_LOADENS4_14ComposedLayoutINS4_7SwizzleILi3ELi4ELi3EEENS4_18smem_ptr_flag_bitsILi8EEENSV_INS5_IJSH_NSA_ILi8EEEEEENS5_IJSB_SH_EEEEEEENS4_9Copy_AtomIJNS4_39AutoVectorizingCopyWithAssumedAlignmentILi128EEESJ_EEENS4_8identityES14_NS15_IS17_S19_NSV_INS5_IJS1A_SH_EEENS5_IJSH_SB_EEEEEEEvS1J_EENS_8epilogue10collective6detail29Sm90TmaWarpSpecializedAdapterINS1Q_15DefaultEpilogueISJ_SM_SM_NS1P_6thread17LinearCombinationISJ_Li1EffLNS1U_9ScaleType4KindE0ELNS_15FloatRoundStyleE2ESJ_EENS1_15EpilogueDefaultEEEEEvvEEEEvNT_6ParamsE:
[----:B------:R-:W0:Y:S01]  /*0000*/  LDC R1, c[0x0][0x28] ;  /* 0x00000a00ff017b82 */ /* 0x000e220000000800 */
[----:B------:R-:W1:Y:S01]  /*0010*/  S2R R18, SR_TID.X ;  /* 0x0000000000127919 */ /* 0x000e620000002100 */
[----:B------:R-:W-:Y:S01]  /*0020*/  ELECT P0, URZ, PT ;  /* 0x00000000003f782f */ /* 0x000fe20003800000 */
[----:B------:R-:W-:Y:S01]  /*0030*/  BSSY B0, `(.L_x_0) ;  /* 0x000000f000007945 */ /* 0x000fe20003800000 */
[--C-:B-1----:R-:W-:Y:S02]  /*0040*/  SHF.R.U32.HI R0, RZ, 0x5, R18.reuse ;  /* 0x00000005ff007819 */ /* 0x102fe40000011612 */
[----:B------:R-:W-:-:S03]  /*0050*/  SHF.R.U32.HI R2, RZ, 0x7, R18 ;  /* 0x00000007ff027819 */ /* 0x000fc60000011612 */
[----:B------:R-:W1:Y:S04]  /*0060*/  SHFL.IDX PT, R5, R0, RZ, 0x1f ;  /* 0x00001fff00057589 */ /* 0x000e6800000e0000 */
[----:B------:R2:W3:Y:S01]  /*0070*/  SHFL.IDX PT, R8, R2, RZ, 0x1f ;  /* 0x00001fff02087589 */ /* 0x0004e200000e0000 */
[----:B-1----:R-:W-:-:S13]  /*0080*/  ISETP.NE.OR P0, PT, R5, RZ, !P0 ;  /* 0x000000ff0500720c */ /* 0x002fda0004705670 */
[----:B0-23--:R-:W-:Y:S05]  /*0090*/  @P0 BRA `(.L_x_1) ;  /* 0x0000000000200947 */ /* 0x00dfea0003800000 */
[----:B------:R-:W-:Y:S02]  /*00a0*/  ULDC.64 UR4, c[0x0][0x198] ;  /* 0x0000660000047ab9 */ /* 0x000fe40000000a00 */
[----:B------:R-:W-:Y:S02]  /*00b0*/  UIADD3 UR6, UP0, UR4, 0xf0, URZ ;  /* 0x000000f004067890 */ /* 0x000fe4000ff1e03f */
[----:B------:R-:W-:Y:S02]  /*00c0*/  UIADD3 UR4, UP1, UR4, 0x1f0, URZ ;  /* 0x000001f004047890 */ /* 0x000fe4000ff3e03f */
[----:B------:R-:W-:Y:S02]  /*00d0*/  UIADD3.X UR7, URZ, UR5, URZ, UP0, !UPT ;  /* 0x000000053f077290 */ /* 0x000fe400087fe43f */
[----:B------:R-:W-:-:S07]  /*00e0*/  UIADD3.X UR5, URZ, UR5, URZ, UP1, !UPT ;  /* 0x000000053f057290 */ /* 0x000fce0008ffe43f */
[----:B------:R0:W-:Y:S02]  /*00f0*/  UTMACCTL.PF [UR6] ;  /* 0x00000000060079b9 */ /* 0x0001e40008040000 */
[----:B------:R0:W-:Y:S02]  /*0100*/  UTMACCTL.PF [UR4] ;  /* 0x00000000040079b9 */ /* 0x0001e40008040000 */
[----:B0-----:R-:W-:Y:S01]  /*0110*/  NOP ;  /* 0x0000000000007918 */ /* 0x001fe20000000000 */
.L_x_1:
[----:B------:R-:W-:Y:S05]  /*0120*/  BSYNC B0 ;  /* 0x0000000000007941 */ /* 0x000fea0003800000 */
.L_x_0:
[----:B------:R-:W0:Y:S02]  /*0130*/  SHFL.IDX PT, R2, R0, RZ, 0x1f ;  /* 0x00001fff00027589 */ /* 0x000e2400000e0000 */
[----:B0-----:R-:W-:-:S13]  /*0140*/  ISETP.NE.AND P0, PT, R2, RZ, PT ;  /* 0x000000ff0200720c */ /* 0x001fda0003f05270 */
[----:B------:R-:W-:Y:S05]  /*0150*/  @P0 BRA `(.L_x_2) ;  /* 0x0000000000600947 */ /* 0x000fea0003800000 */
[----:B------:R-:W0:Y:S01]  /*0160*/  S2UR UR8, SR_CgaCtaId ;  /* 0x00000000000879c3 */ /* 0x000e220000008800 */
[----:B------:R-:W-:Y:S01]  /*0170*/  UMOV UR4, 0x400 ;  /* 0x0000040000047882 */ /* 0x000fe20000000000 */
[----:B------:R-:W-:Y:S01]  /*0180*/  UMOV UR5, 0x1 ;  /* 0x0000000100057882 */ /* 0x000fe20000000000 */
[----:B------:R-:W-:Y:S01]  /*0190*/  UMOV UR6, 0x100 ;  /* 0x0000010000067882 */ /* 0x000fe20000000000 */
[----:B------:R-:W-:Y:S01]  /*01a0*/  ELECT P0, URZ, PT ;  /* 0x00000000003f782f */ /* 0x000fe20003800000 */
[----:B------:R-:W-:-:S04]  /*01b0*/  UIADD3 UR6, -UR6, 0x100000, URZ ;  /* 0x0010000006067890 */ /* 0x000fc8000fffe13f */
[----:B------:R-:W-:Y:S02]  /*01c0*/  USHF.L.U32 UR7, UR6, 0xb, URZ ;  /* 0x0000000b06077899 */ /* 0x000fe4000800063f */
[----:B------:R-:W-:Y:S02]  /*01d0*/  USHF.L.U32 UR6, UR6, 0x1, URZ ;  /* 0x0000000106067899 */ /* 0x000fe4000800063f */
[----:B0-----:R-:W-:Y:S02]  /*01e0*/  ULEA UR8, UR8, UR4, 0x18 ;  /* 0x0000000408087291 */ /* 0x001fe4000f8ec03f */
[----:B------:R-:W-:-:S04]  /*01f0*/  UIADD3 UR4, -UR5, 0x100000, URZ ;  /* 0x0010000005047890 */ /* 0x000fc8000fffe13f */
[----:B------:R-:W-:Y:S02]  /*0200*/  USHF.L.U32 UR5, UR4, 0xb, URZ ;  /* 0x0000000b04057899 */ /* 0x000fe4000800063f */
[----:B------:R-:W-:Y:S01]  /*0210*/  USHF.L.U32 UR4, UR4, 0x1, URZ ;  /* 0x0000000104047899 */ /* 0x000fe2000800063f */
[----:B------:R-:W0:Y:S11]  /*0220*/  FENCE.VIEW.ASYNC.S ;  /* 0x00000000000073c6 */ /* 0x000e360000000000 */
[----:B0-----:R0:W1:Y:S01]  /*0230*/  SYNCS.EXCH.64 URZ, [UR8], UR4 ;  /* 0x00000004083f75b2 */ /* 0x0010620008000100 */
[----:B------:R0:W2:Y:S01]  /*0240*/  SYNCS.EXCH.64 URZ, [UR8+0x28], UR6 ;  /* 0x00002806083f75b2 */ /* 0x0000a20008000100 */
[----:B------:R0:W3:Y:S01]  /*0250*/  SYNCS.EXCH.64 URZ, [UR8+0x8], UR4 ;  /* 0x00000804083f75b2 */ /* 0x0000e20008000100 */
[----:B------:R0:W4:Y:S01]  /*0260*/  SYNCS.EXCH.64 URZ, [UR8+0x30], UR6 ;  /* 0x00003006083f75b2 */ /* 0x0001220008000100 */
[----:B------:R0:W0:Y:S01]  /*0270*/  SYNCS.EXCH.64 URZ, [UR8+0x10], UR4 ;  /* 0x00001004083f75b2 */ /* 0x0000220008000100 */
[----:B------:R0:W0:Y:S01]  /*0280*/  SYNCS.EXCH.64 URZ, [UR8+0x38], UR6 ;  /* 0x00003806083f75b2 */ /* 0x0000220008000100 */
[----:B------:R0:W0:Y:S01]  /*0290*/  SYNCS.EXCH.64 URZ, [UR8+0x18], UR4 ;  /* 0x00001804083f75b2 */ /* 0x0000220008000100 */
[----:B------:R0:W0:Y:S01]  /*02a0*/  SYNCS.EXCH.64 URZ, [UR8+0x40], UR6 ;  /* 0x00004006083f75b2 */ /* 0x0000220008000100 */
[----:B------:R0:W0:Y:S01]  /*02b0*/  SYNCS.EXCH.64 URZ, [UR8+0x20], UR4 ;  /* 0x00002004083f75b2 */ /* 0x0000220008000100 */
[----:B------:R0:W0:Y:S01]  /*02c0*/  SYNCS.EXCH.64 URZ, [UR8+0x48], UR6 ;  /* 0x00004806083f75b2 */ /* 0x0000220008000100 */
[----:B------:R-:W-:Y:S01]  /*02d0*/  NOP ;  /* 0x0000000000007918 */ /* 0x000fe20000000000 */
.L_x_2:
[----:B------:R-:W5:Y:S01]  /*02e0*/  SHFL.IDX PT, R0, R0, RZ, 0x1f ;  /* 0x00001fff00007589 */ /* 0x000f6200000e0000 */
[----:B------:R-:W-:Y:S01]  /*02f0*/  ELECT P0, URZ, PT ;  /* 0x00000000003f782f */ /* 0x000fe20003800000 */
[----:B------:R-:W1:Y:S01]  /*0300*/  LDC R2, c[0x0][0x65c] ;  /* 0x00019700ff027b82 */ /* 0x000e620000000800 */
[----:B------:R-:W-:Y:S01]  /*0310*/  SHF.R.S32.HI R6, RZ, 0x1f, R5 ;  /* 0x0000001fff067819 */ /* 0x000fe20000011405 */
[----:B------:R-:W2:Y:S01]  /*0320*/  S2R R3, SR_CTAID.Y ;  /* 0x0000000000037919 */ /* 0x000ea20000002600 */
[----:B0-----:R-:W-:Y:S01]  /*0330*/  UMOV UR4, 0x20 ;  /* 0x0000002000047882 */ /* 0x001fe20000000000 */
[----:B------:R-:W-:Y:S01]  /*0340*/  ISETP.NE.AND P2, PT, R8, RZ, PT ;  /* 0x000000ff0800720c */ /* 0x000fe20003f45270 */
[----:B------:R-:W-:Y:S01]  /*0350*/  NOP ;  /* 0x0000000000007918 */ /* 0x000fe20000000000 */
[----:B------:R-:W0:Y:S01]  /*0360*/  S2R R4, SR_CTAID.X ;  /* 0x0000000000047919 */ /* 0x000e220000002500 */
[----:B------:R-:W-:Y:S01]  /*0370*/  LEA.HI R6, R6, R5, RZ, 0x2 ;  /* 0x0000000506067211 */ /* 0x000fe200078f10ff */
[----:B------:R-:W-:Y:S01]  /*0380*/  NOP ;  /* 0x0000000000007918 */ /* 0x000fe20000000000 */
[----:B-----5:R-:W-:-:S02]  /*0390*/  ISETP.NE.OR P0, PT, R0, RZ, !P0 ;  /* 0x000000ff0000720c */ /* 0x020fc40004705670 */
[----:B-1----:R-:W-:-:S04]  /*03a0*/  ISETP.NE.AND P3, PT, R2, 0x1, PT ;  /* 0x000000010200780c */ /* 0x002fc80003f65270 */
[----:B------:R-:W-:Y:S02]  /*03b0*/  P2R R0, PR, RZ, 0x8 ;  /* 0x00000008ff007803 */ /* 0x000fe40000000000 */
[----:B------:R-:W-:-:S05]  /*03c0*/  LOP3.LUT R0, R6, 0xfffffffc, RZ, 0xc0, !PT ;  /* 0xfffffffc06007812 */ /* 0x000fca00078ec0ff */
[----:B------:R-:W-:Y:S01]  /*03d0*/  VOTEU.ALL UP0, P0 ;  /* 0x00000000003f7886 */ /* 0x000fe20000000000 */
[----:B------:R-:W-:Y:S01]  /*03e0*/  IMAD.IADD R0, R5, 0x1, -R0 ;  /* 0x0000000105007824 */ /* 0x000fe200078e0a00 */
[----:B------:R-:W0:Y:S01]  /*03f0*/  @P3 LDC R17, c[0x0][0x10] ;  /* 0x00000400ff113b82 */ /* 0x000e220000000800 */
[----:B------:R-:W-:Y:S01]  /*0400*/  VOTEU.ALL UP1, P0 ;  /* 0x00000000003f7886 */ /* 0x000fe20000020000 */
[----:B--2---:R-:W-:Y:S01]  /*0410*/  @P3 IMAD.MOV.U32 R6, RZ, RZ, R3 ;  /* 0x000000ffff063224 */ /* 0x004fe200078e0003 */
[----:B------:R-:W-:Y:S01]  /*0420*/  @!UP0 UMOV UR6, 0x400 ;  /* 0x0000040000068882 */ /* 0x000fe20000000000 */
[----:B------:R-:W-:-:S04]  /*0430*/  @!UP0 UIADD3 UR4, -UR4, 0x100000, URZ ;  /* 0x0010000004048890 */ /* 0x000fc8000fffe13f */
[----:B------:R-:W-:Y:S02]  /*0440*/  @!UP0 USHF.L.U32 UR5, UR4, 0xb, URZ ;  /* 0x0000000b04058899 */ /* 0x000fe4000800063f */
[----:B------:R-:W-:Y:S01]  /*0450*/  @!UP0 USHF.L.U32 UR4, UR4, 0x1, URZ ;  /* 0x0000000104048899 */ /* 0x000fe2000800063f */
[----:B------:R-:W-:Y:S02]  /*0460*/  @P3 IMAD.MOV.U32 R7, RZ, RZ, RZ ;  /* 0x000000ffff073224 */ /* 0x000fe400078e00ff */
[----:B------:R-:W-:Y:S01]  /*0470*/  IMAD.MOV.U32 R5, RZ, RZ, RZ ;  /* 0x000000ffff057224 */ /* 0x000fe200078e00ff */
[----:B------:R-:W1:Y:S01]  /*0480*/  @!UP0 S2UR UR7, SR_CgaCtaId ;  /* 0x00000000000789c3 */ /* 0x000e620000008800 */
[----:B------:R-:W-:-:S07]  /*0490*/  @P3 IMAD.MOV.U32 R11, RZ, RZ, RZ ;  /* 0x000000ffff0b3224 */ /* 0x000fce00078e00ff */
[----:B------:R-:W2:Y:S01]  /*04a0*/  @!P3 LDC R9, c[0x0][0xc] ;  /* 0x00000300ff09bb82 */ /* 0x000ea20000000800 */
[----:B0-----:R-:W-:-:S04]  /*04b0*/  @P3 IMAD.WIDE.U32 R16, R4, R17, R6 ;  /* 0x0000001104103225 */ /* 0x001fc800078e0006 */
[----:B------:R-:W-:Y:S01]  /*04c0*/  @P3 IMAD.IADD R17, R17, 0x1, R11 ;  /* 0x0000000111113824 */ /* 0x000fe200078e020b */
[----:B-1----:R-:W-:Y:S01]  /*04d0*/  @!UP0 ULEA UR6, UR7, UR6, 0x18 ;  /* 0x0000000607068291 */ /* 0x002fe2000f8ec03f */
[----:B------:R-:W-:Y:S01]  /*04e0*/  VOTEU.ALL UP0, P0 ;  /* 0x00000000003f7886 */ /* 0x000fe20000000000 */
[----:B------:R-:W-:-:S04]  /*04f0*/  ISETP.NE.AND P0, PT, R0, 0x3, PT ;  /* 0x000000030000780c */ /* 0x000fc80003f05270 */
[----:B------:R-:W-:Y:S01]  /*0500*/  ISETP.EQ.OR P0, PT, R0, RZ, !P0 ;  /* 0x000000ff0000720c */ /* 0x000fe20004702670 */
[----:B--2---:R-:W-:-:S03]  /*0510*/  @!P3 IMAD.WIDE.U32 R6, R9, R3, R4 ;  /* 0x000000030906b225 */ /* 0x004fc600078e0004 */
[C---:B------:R-:W-:Y:S01]  /*0520*/  ISETP.EQ.AND P0, PT, R8.reuse, RZ, P0 ;  /* 0x000000ff0800720c */ /* 0x040fe20000702270 */
[----:B------:R-:W-:Y:S01]  /*0530*/  VIADD R8, R8, 0xffffffff ;  /* 0xffffffff08087836 */ /* 0x000fe20000000000 */
[----:B------:R-:W0:Y:S02]  /*0540*/  FENCE.VIEW.ASYNC.S ;  /* 0x00000000000073c6 */ /* 0x000e240000000000 */
[----:B0-----:R0:W3:Y:S01]  /*0550*/  @!UP0 SYNCS.EXCH.64 URZ, [UR6+0x60], UR4 ;  /* 0x00006004063f85b2 */ /* 0x0010e20008000100 */
[----:B------:R-:W-:Y:S01]  /*0560*/  @!P3 IMAD.MOV.U32 R16, RZ, RZ, R6 ;  /* 0x000000ffff10b224 */ /* 0x000fe200078e0006 */
[----:B------:R-:W-:Y:S01]  /*0570*/  SEL R19, RZ, 0x1, !P0 ;  /* 0x00000001ff137807 */ /* 0x000fe20004000000 */
[----:B------:R-:W-:Y:S01]  /*0580*/  @!P3 IMAD.MOV.U32 R17, RZ, RZ, R7 ;  /* 0x000000ffff11b224 */ /* 0x000fe200078e0007 */
[----:B------:R-:W-:-:S04]  /*0590*/  ISETP.GE.U32.AND P1, PT, R8, 0x2, PT ;  /* 0x000000020800780c */ /* 0x000fc80003f26070 */
[----:B------:R-:W-:Y:S01]  /*05a0*/  SEL R19, R19, 0x2, P1 ;  /* 0x0000000213137807 */ /* 0x000fe20000800000 */
[----:B------:R0:W3:Y:S01]  /*05b0*/  @!UP1 SYNCS.EXCH.64 URZ, [UR6+0x68], UR4 ;  /* 0x00006804063f95b2 */ /* 0x0000e20008000100 */
[----:B------:R-:W-:Y:S01]  /*05c0*/  NOP ;  /* 0x0000000000007918 */ /* 0x000fe20000000000 */
[----:B---34-:R-:W-:Y:S06]  /*05d0*/  BAR.SYNC.DEFER_BLOCKING 0x0 ;  /* 0x0000000000007b1d */ /* 0x018fec0000010000 */
[----:B------:R-:W-:Y:S05]  /*05e0*/  @!P2 BRA `(.L_x_3) ;  /* 0x000000980084a947 */ /* 0x000fea0003800000 */
[----:B------:R-:W-:-:S13]  /*05f0*/  ISETP.GT.U32.AND P0, PT, R8, 0x1, PT ;  /* 0x000000010800780c */ /* 0x000fda0003f04070 */
[----:B0-----:R-:W-:Y:S05]  /*0600*/  @P0 EXIT ;  /* 0x000000000000094d */ /* 0x001fea0003800000 */
[----:B------:R-:W-:Y:S01]  /*0610*/  ULDC.64 UR4, c[0x0][0x650] ;  /* 0x0001940000047ab9 */ /* 0x000fe20000000a00 */
[----:B------:R-:W-:Y:S01]  /*0620*/  PRMT R0, RZ, 0x7610, R0 ;  /* 0x00007610ff007816 */ /* 0x000fe20000000000 */
[----:B------:R-:W-:Y:S01]  /*0630*/  IMAD.MOV.U32 R90, RZ, RZ, -0x1 ;  /* 0xffffffffff5a7424 */ /* 0x000fe200078e00ff */
[----:B------:R-:W-:Y:S01]  /*0640*/  ISETP.GE.U32.AND P0, PT, R16, UR4, PT ;  /* 0x0000000410007c0c */ /* 0x000fe2000bf06070 */
[----:B------:R-:W-:Y:S02]  /*0650*/  IMAD.MOV.U32 R89, RZ, RZ, -0x1 ;  /* 0xffffffffff597424 */ /* 0x000fe400078e00ff */
[----:B------:R-:W-:Y:S01]  /*0660*/  IMAD.MOV.U32 R88, RZ, RZ, -0x1 ;  /* 0xffffffffff587424 */ /* 0x000fe200078e00ff */
[----:B------:R-:W-:-:S13]  /*0670*/  ISETP.GE.U32.AND.EX P0, PT, R17, UR5, PT, P0 ;  /* 0x0000000511007c0c */ /* 0x000fda000bf06100 */
[----:B------:R-:W-:Y:S05]  /*0680*/  @P0 BRA `(.L_x_4) ;  /* 0x0000000400540947 */ /* 0x000fea0003800000 */
[----:B------:R-:W0:Y:S01]  /*0690*/  LDC.64 R14, c[0x0][0x628] ;  /* 0x00018a00ff0e7b82 */ /* 0x000e220000000a00 */
[----:B------:R-:W-:Y:S02]  /*06a0*/  IMAD.MOV.U32 R6, RZ, RZ, R16 ;  /* 0x000000ffff067224 */ /* 0x000fe400078e0010 */
[----:B------:R-:W-:-:S05]  /*06b0*/  IMAD.MOV.U32 R7, RZ, RZ, R17 ;  /* 0x000000ffff077224 */ /* 0x000fca00078e0011 */
[----:B------:R-:W1:Y:S08]  /*06c0*/  LDC R0, c[0x0][0x630] ;  /* 0x00018c00ff007b82 */ /* 0x000e700000000800 */
[----:B------:R-:W2:Y:S01]  /*06d0*/  LDC.64 R20, c[0x0][0x620] ;  /* 0x00018800ff147b82 */ /* 0x000ea20000000a00 */
[----:B0-----:R-:W-:-:S04]  /*06e0*/  ISETP.NE.U32.AND P0, PT, R14, RZ, PT ;  /* 0x000000ff0e00720c */ /* 0x001fc80003f05070 */
[----:B------:R-:W-:-:S13]  /*06f0*/  ISETP.NE.AND.EX P0, PT, R15, RZ, PT, P0 ;  /* 0x000000ff0f00720c */ /* 0x000fda0003f05300 */
[----:B-12---:R-:W-:Y:S05]  /*0700*/  @!P0 BRA `(.L_x_5) ;  /* 0x0000000000288947 */ /* 0x006fea0003800000 */
[----:B------:R-:W0:Y:S02]  /*0710*/  LDC R11, c[0x0][0x634] ;  /* 0x00018d00ff0b7b82 */ /* 0x000e240000000800 */
[----:B0-----:R-:W-:-:S05]  /*0720*/  IADD3 R11, P0, R16, R11, RZ ;  /* 0x0000000b100b7210 */ /* 0x001fca0007f1e0ff */
[----:B------:R-:W-:-:S04]  /*0730*/  IMAD.X R13, RZ, RZ, R17, P0 ;  /* 0x000000ffff0d7224 */ /* 0x000fc800000e0611 */
[----:B------:R-:W-:-:S04]  /*0740*/  IMAD.WIDE.U32 R6, R13, R14, RZ ;  /* 0x0000000e0d067225 */ /* 0x000fc800078e00ff */
[----:B------:R-:W-:-:S04]  /*0750*/  IMAD.WIDE.U32 R8, P0, R11, R15, R6 ;  /* 0x0000000f0b087225 */ /* 0x000fc80007800006 */
[----:B------:R-:W-:-:S04]  /*0760*/  IMAD.WIDE.U32 R6, R11, R14, RZ ;  /* 0x0000000e0b067225 */ /* 0x000fc800078e00ff */
[----:B------:R-:W-:Y:S01]  /*0770*/  IMAD.X R11, RZ, RZ, RZ, P0 ;  /* 0x000000ffff0b7224 */ /* 0x000fe200000e06ff */
[----:B------:R-:W-:Y:S01]  /*0780*/  IADD3 RZ, P0, R7, R8, RZ ;  /* 0x0000000807ff7210 */ /* 0x000fe20007f1e0ff */
[----:B------:R-:W-:-:S04]  /*0790*/  IMAD.MOV.U32 R10, RZ, RZ, R9 ;  /* 0x000000ffff0a7224 */ /* 0x000fc800078e0009 */
[----:B------:R-:W-:-:S08]  /*07a0*/  IMAD.WIDE.U32.X R6, R13, R15, R10, P0 ;  /* 0x0000000f0d067225 */ /* 0x000fd000000e040a */
.L_x_5:
[-CC-:B------:R-:W-:Y:S01]  /*07b0*/  SHF.R.U64 R88, R6, R0.reuse, R7.reuse ;  /* 0x0000000006587219 */ /* 0x180fe20000001207 */
[----:B------:R-:W0:Y:S01]  /*07c0*/  LDC R10, c[0x0][0x618] ;  /* 0x00018600ff0a7b82 */ /* 0x000e220000000800 */
[----:B------:R-:W-:Y:S01]  /*07d0*/  SHF.R.U32.HI R5, RZ, R0, R7 ;  /* 0x00000000ff057219 */ /* 0x000fe20000011607 */
[----:B------:R-:W-:Y:S01]  /*07e0*/  ULDC UR4, c[0x0][0x150] ;  /* 0x0000540000047ab9 */ /* 0x000fe20000000800 */
[----:B------:R-:W-:Y:S02]  /*07f0*/  IADD3 R9, P0, RZ, -R88, RZ ;  /* 0x80000058ff097210 */ /* 0x000fe40007f1e0ff */
[----:B------:R-:W-:-:S03]  /*0800*/  I2FP.F32.U32 R0, R4 ;  /* 0x0000000400007245 */ /* 0x000fc60000201000 */
[----:B------:R-:W1:Y:S01]  /*0810*/  LDC.64 R26, c[0x0][0x640] ;  /* 0x00019000ff1a7b82 */ /* 0x000e620000000a00 */
[----:B------:R-:W-:Y:S02]  /*0820*/  IMAD.X R11, RZ, RZ, ~R5, P0 ;  /* 0x000000ffff0b7224 */ /* 0x000fe400000e0e05 */
[----:B------:R-:W-:Y:S01]  /*0830*/  FMUL R0, R0, UR4 ;  /* 0x0000000400007c20 */ /* 0x000fe20008400000 */
[----:B------:R-:W-:Y:S01]  /*0840*/  IMAD.WIDE.U32 R6, R9, R20, R16 ;  /* 0x0000001409067225 */ /* 0x000fe200078e0010 */
[----:B------:R-:W-:-:S03]  /*0850*/  ULDC UR4, c[0x0][0x154] ;  /* 0x0000550000047ab9 */ /* 0x000fc60000000800 */
[----:B------:R-:W-:Y:S01]  /*0860*/  IMAD R8, R11, R20, RZ ;  /* 0x000000140b087224 */ /* 0x000fe200078e02ff */
[----:B------:R-:W2:Y:S01]  /*0870*/  LDC R5, c[0x0][0x144] ;  /* 0x00005100ff057b82 */ /* 0x000ea20000000800 */
[----:B------:R-:W3:Y:S02]  /*0880*/  F2I.U32.TRUNC.NTZ R0, R0 ;  /* 0x0000000000007305 */ /* 0x000ee4000020f000 */
[----:B------:R-:W-:-:S04]  /*0890*/  IMAD R9, R9, R21, R8 ;  /* 0x0000001509097224 */ /* 0x000fc800078e0208 */
[----:B------:R-:W-:Y:S01]  /*08a0*/  IMAD.IADD R7, R7, 0x1, R9 ;  /* 0x0000000107077824 */ /* 0x000fe200078e0209 */
[----:B------:R-:W4:Y:S01]  /*08b0*/  LDC R12, c[0x0][0x608] ;  /* 0x00018200ff0c7b82 */ /* 0x000f220000000800 */
[----:B------:R-:W-:-:S03]  /*08c0*/  IMAD.MOV.U32 R9, RZ, RZ, -0x1 ;  /* 0xffffffffff097424 */ /* 0x000fc600078e00ff */
[-CC-:B0-----:R-:W-:Y:S02]  /*08d0*/  SHF.R.U64 R20, R6, R10.reuse, R7.reuse ;  /* 0x0000000a06147219 */ /* 0x181fe40000001207 */
[----:B------:R-:W-:Y:S02]  /*08e0*/  I2FP.F32.U32 R6, R3 ;  /* 0x0000000300067245 */ /* 0x000fe40000201000 */
[----:B------:R-:W0:Y:S01]  /*08f0*/  LDC R24, c[0x0][0x658] ;  /* 0x00019600ff187b82 */ /* 0x000e220000000800 */
[----:B-1----:R-:W-:Y:S01]  /*0900*/  ISETP.NE.U32.AND P0, PT, R26, RZ, PT ;  /* 0x000000ff1a00720c */ /* 0x002fe20003f05070 */
[----:B---3--:R-:W-:Y:S01]  /*0910*/  IMAD.MOV R8, RZ, RZ, -R0 ;  /* 0x000000ffff087224 */ /* 0x008fe200078e0a00 */
[----:B------:R-:W-:Y:S01]  /*0920*/  SHF.R.U32.HI R7, RZ, R10, R7 ;  /* 0x0000000aff077219 */ /* 0x000fe20000011607 */
[----:B------:R-:W-:Y:S01]  /*0930*/  FMUL R6, R6, UR4 ;  /* 0x0000000406067c20 */ /* 0x000fe20008400000 */
[----:B------:R-:W-:-:S03]  /*0940*/  ISETP.NE.AND.EX P0, PT, R27, RZ, PT, P0 ;  /* 0x000000ff1b00720c */ /* 0x000fc60003f05300 */
[----:B------:R-:W1:Y:S01]  /*0950*/  LDC R14, c[0x0][0x148] ;  /* 0x00005200ff0e7b82 */ /* 0x000e620000000800 */
[----:B--2---:R-:W-:-:S07]  /*0960*/  IMAD R0, R5, R8, R4 ;  /* 0x0000000805007224 */ /* 0x004fce00078e0204 */
[----:B------:R-:W2:Y:S01]  /*0970*/  LDC R22, c[0x0][0x600] ;  /* 0x00018000ff167b82 */ /* 0x000ea20000000800 */
[-CC-:B----4-:R-:W-:Y:S02]  /*0980*/  SHF.R.U64 R28, R20, R12.reuse, R7.reuse ;  /* 0x0000000c141c7219 */ /* 0x190fe40000001207 */
[----:B------:R-:W-:Y:S01]  /*0990*/  SHF.R.U32.HI R5, RZ, R12, R7 ;  /* 0x0000000cff057219 */ /* 0x000fe20000011607 */
[----:B------:R-:W-:Y:S01]  /*09a0*/  IMAD.MOV.U32 R7, RZ, RZ, 0x1 ;  /* 0x00000001ff077424 */ /* 0x000fe200078e00ff */
[----:B------:R3:W4:Y:S03]  /*09b0*/  F2I.U32.TRUNC.NTZ R12, R6 ;  /* 0x00000006000c7305 */ /* 0x000726000020f000 */
[----:B------:R-:W1:Y:S01]  /*09c0*/  LDC R15, c[0x0][0x648] ;  /* 0x00019200ff0f7b82 */ /* 0x000e620000000800 */
[-C--:B0-----:R-:W-:Y:S02]  /*09d0*/  SHF.L.U32 R4, R9, R24.reuse, RZ ;  /* 0x0000001809047219 */ /* 0x081fe400000006ff */
[----:B------:R-:W-:-:S02]  /*09e0*/  SHF.R.U64 R30, R28, R24, R5 ;  /* 0x000000181c1e7219 */ /* 0x000fc40000001205 */
[----:B------:R-:W-:Y:S02]  /*09f0*/  LOP3.LUT R11, RZ, R4, RZ, 0x33, !PT ;  /* 0x00000004ff0b7212 */ /* 0x000fe400078e33ff */
[-C--:B------:R-:W-:Y:S01]  /*0a00*/  SHF.R.U32.HI R5, RZ, R24.reuse, R5 ;  /* 0x00000018ff057219 */ /* 0x080fe20000011605 */
[----:B------:R-:W0:Y:S01]  /*0a10*/  LDC R21, c[0x0][0x638] ;  /* 0x00018e00ff157b82 */ /* 0x000e220000000800 */
[----:B------:R-:W-:Y:S01]  /*0a20*/  SHF.L.U32 R10, R7, R24, RZ ;  /* 0x00000018070a7219 */ /* 0x000fe200000006ff */
[----:B------:R-:W-:-:S06]  /*0a30*/  IMAD.MOV.U32 R4, RZ, RZ, R30 ;  /* 0x000000ffff047224 */ /* 0x000fcc00078e001e */
[----:B------:R-:W0:Y:S01]  /*0a40*/  LDC R90, c[0x0][0x610] ;  /* 0x00018400ff5a7b82 */ /* 0x000e220000000800 */
[----:B---34-:R-:W-:Y:S05]  /*0a50*/  @!P0 BRA `(.L_x_6) ;  /* 0x0000000000288947 */ /* 0x018fea0003800000 */
[----:B------:R-:W3:Y:S02]  /*0a60*/  LDC R9, c[0x0][0x64c] ;  /* 0x00019300ff097b82 */ /* 0x000ee40000000800 */
[----:B---3--:R-:W-:-:S05]  /*0a70*/  IADD3 R9, P0, R30, R9, RZ ;  /* 0x000000091e097210 */ /* 0x008fca0007f1e0ff */
        /* <DEDUP_REMOVED lines=8> */
.L_x_6:
[----:B-1----:R-:W-:Y:S01]  /*0b00*/  SHF.R.U64 R4, R4, R15, R5 ;  /* 0x0000000f04047219 */ /* 0x002fe20000001205 */
[----:B--2---:R-:W-:Y:S01]  /*0b10*/  VIADD R5, R22, 0xffffffff ;  /* 0xffffffff16057836 */ /* 0x004fe20000000000 */
[----:B------:R-:W-:Y:S01]  /*0b20*/  LOP3.LUT R11, R28, R11, RZ, 0xc0, !PT ;  /* 0x0000000b1c0b7212 */ /* 0x000fe200078ec0ff */
[----:B------:R-:W-:Y:S02]  /*0b30*/  IMAD.MOV R12, RZ, RZ, -R12 ;  /* 0x000000ffff0c7224 */ /* 0x000fe400078e0a0c */
[----:B------:R-:W-:Y:S01]  /*0b40*/  IMAD.MOV R6, RZ, RZ, -R4 ;  /* 0x000000ffff067224 */ /* 0x000fe200078e0a04 */
[----:B------:R-:W-:Y:S01]  /*0b50*/  LOP3.LUT R5, R20, R5, RZ, 0xc0, !PT ;  /* 0x0000000514057212 */ /* 0x000fe200078ec0ff */
[----:B------:R-:W-:Y:S02]  /*0b60*/  @P3 IMAD R0, R14, R12, R3 ;  /* 0x0000000c0e003224 */ /* 0x000fe400078e0203 */
[----:B------:R-:W-:Y:S02]  /*0b70*/  IMAD R11, R10, R4, R11 ;  /* 0x000000040a0b7224 */ /* 0x000fe400078e020b */
[----:B0-----:R-:W-:-:S02]  /*0b80*/  IMAD R3, R6, R21, R30 ;  /* 0x0000001506037224 */ /* 0x001fc400078e021e */
[----:B------:R-:W-:Y:S02]  /*0b90*/  IMAD R90, R11, R90, R0 ;  /* 0x0000005a0b5a7224 */ /* 0x000fe400078e0200 */
[----:B------:R-:W-:Y:S02]  /*0ba0*/  IMAD R3, R3, R22, R5 ;  /* 0x0000001603037224 */ /* 0x000fe400078e0205 */
[----:B------:R-:W-:-:S03]  /*0bb0*/  IMAD.MOV.U32 R0, RZ, RZ, 0x1 ;  /* 0x00000001ff007424 */ /* 0x000fc600078e00ff */
[----:B------:R-:W-:Y:S02]  /*0bc0*/  SEL R89, R3, R90, !P3 ;  /* 0x0000005a03597207 */ /* 0x000fe40005800000 */
[----:B------:R-:W-:-:S07]  /*0bd0*/  SEL R90, R90, R3, !P3 ;  /* 0x000000035a5a7207 */ /* 0x000fce0005800000 */
.L_x_4:
[----:B------:R-:W-:-:S08]  /*0be0*/  NOP ;  /* 0x0000000000007918 */ /* 0x000fd00000000000 */
[----:B------:R-:W0:Y:S02]  /*0bf0*/  USETMAXREG.TRY_ALLOC.CTAPOOL UP0, 0xe8 ;  /* 0x000000e8000079c8 */ /* 0x000e240008000600 */
[----:B0-----:R-:W-:-:S13]  /*0c00*/  PLOP3.LUT P0, PT, PT, PT, UP0, 0x80, 0x0 ;  /* 0x000000000000781c */ /* 0x001fda0003f0f008 */
[----:B------:R-:W-:Y:S05]  /*0c10*/  @!P0 BRA `(.L_x_4) ;  /* 0xfffffffc00f08947 */ /* 0x000fea000383ffff */
[----:B------:R-:W-:Y:S01]  /*0c20*/  ULDC.64 UR4, c[0x0][0x598] ;  /* 0x0001660000047ab9 */ /* 0x000fe20000000a00 */
[----:B------:R-:W-:Y:S01]  /*0c30*/  ULDC.64 UR36, c[0x0][0x208] ;  /* 0x0000820000247ab9 */ /* 0x000fe20000000a00 */
[----:B------:R-:W-:-:S04]  /*0c40*/  ISETP.NE.U32.AND P0, PT, RZ, UR4, PT ;  /* 0x00000004ff007c0c */ /* 0x000fc8000bf05070 */
[----:B------:R-:W-:-:S13]  /*0c50*/  ISETP.NE.AND.EX P0, PT, RZ, UR5, PT, P0 ;  /* 0x00000005ff007c0c */ /* 0x000fda000bf05300 */
[----:B------:R-:W-:Y:S05]  /*0c60*/  @!P0 BRA `(.L_x_7) ;  /* 0x00000000001c8947 */ /* 0x000fea0003800000 */
[----:B------:R-:W0:Y:S02]  /*0c70*/  LDC.64 R4, c[0x0][0x598] ;  /* 0x00016600ff047b82 */ /* 0x000e240000000a00 */
[----:B0-----:R-:W2:Y:S02]  /*0c80*/  LDG.E.64 R4, desc[UR36][R4.64] ;  /* 0x0000002404047981 */ /* 0x001ea4000c1e1b00 */
[----:B--2---:R-:W-:-:S04]  /*0c90*/  ISETP.NE.U32.AND P0, PT, R4, RZ, PT ;  /* 0x000000ff0400720c */ /* 0x004fc80003f05070 */
[----:B------:R-:W-:-:S13]  /*0ca0*/  ISETP.NE.AND.EX P0, PT, R5, RZ, PT, P0 ;  /* 0x000000ff0500720c */ /* 0x000fda0003f05300 */
[----:B------:R-:W-:Y:S05]  /*0cb0*/  @!P0 BRA `(.L_x_7) ;  /* 0x0000000000088947 */ /* 0x000fea0003800000 */
[----:B------:R0:W5:Y:S01]  /*0cc0*/  LD.E R91, desc[UR36][R4.64] ;  /* 0x00000024045b7980 */ /* 0x000162000c101900 */
[----:B------:R-:W-:Y:S05]  /*0cd0*/  BRA `(.L_x_8) ;  /* 0x0000000000247947 */ /* 0x000fea0003800000 */
.L_x_7:
[----:B------:R-:W-:Y:S02]  /*0ce0*/  ULDC.64 UR4, c[0x0][0x588] ;  /* 0x0001620000047ab9 */ /* 0x000fe40000000a00 */
[----:B------:R-:W-:-:S04]  /*0cf0*/  ISETP.NE.U32.AND P0, PT, RZ, UR4, PT ;  /* 0x00000004ff007c0c */ /* 0x000fc8000bf05070 */
[----:B------:R-:W-:-:S13]  /*0d00*/  ISETP.NE.AND.EX P0, PT, RZ, UR5, PT, P0 ;  /* 0x00000005ff007c0c */ /* 0x000fda000bf05300 */
[----:B------:R-:W-:Y:S05]  /*0d10*/  @!P0 BRA `(.L_x_9) ;  /* 0x00000000000c8947 */ /* 0x000fea0003800000 */
[----:B------:R-:W0:Y:S02]  /*0d20*/  LDC.64 R4, c[0x0][0x588] ;  /* 0x00016200ff047b82 */ /* 0x000e240000000a00 */
[----:B0-----:R1:W5:Y:S01]  /*0d30*/  LDG.E R91, desc[UR36][R4.64] ;  /* 0x00000024045b7981 */ /* 0x001362000c1e1900 */
[----:B------:R-:W-:Y:S05]  /*0d40*/  BRA `(.L_x_8) ;  /* 0x0000000000087947 */ /* 0x000fea0003800000 */
.L_x_9:
[----:B------:R-:W-:Y:S02]  /*0d50*/  ULDC UR4, c[0x0][0x580] ;  /* 0x0001600000047ab9 */ /* 0x000fe40000000800 */
[----:B------:R-:W-:-:S07]  /*0d60*/  IMAD.U32 R91, RZ, RZ, UR4 ;  /* 0x00000004ff5b7e24 */ /* 0x000fce000f8e00ff */
.L_x_8:
[----:B------:R-:W-:Y:S02]  /*0d70*/  ULDC.64 UR4, c[0x0][0x5a0] ;  /* 0x0001680000047ab9 */ /* 0x000fe40000000a00 */
[----:B------:R-:W-:-:S04]  /*0d80*/  ISETP.NE.U32.AND P0, PT, RZ, UR4, PT ;  /* 0x00000004ff007c0c */ /* 0x000fc8000bf05070 */
[----:B------:R-:W-:-:S13]  /*0d90*/  ISETP.NE.AND.EX P0, PT, RZ, UR5, PT, P0 ;  /* 0x00000005ff007c0c */ /* 0x000fda000bf05300 */
[----:B------:R-:W-:Y:S05]  /*0da0*/  @!P0 BRA `(.L_x_10) ;  /* 0x00000000001c8947 */ /* 0x000fea0003800000 */
[----:B01----:R-:W0:Y:S02]  /*0db0*/  LDC.64 R4, c[0x0][0x5a0] ;  /* 0x00016800ff047b82 */ /* 0x003e240000000a00 */
[----:B0-----:R-:W2:Y:S02]  /*0dc0*/  LDG.E.64 R4, desc[UR36][R4.64] ;  /* 0x0000002404047981 */ /* 0x001ea4000c1e1b00 */
[----:B--2---:R-:W-:-:S04]  /*0dd0*/  ISETP.NE.U32.AND P0, PT, R4, RZ, PT ;  /* 0x000000ff0400720c */ /* 0x004fc80003f05070 */
[----:B------:R-:W-:-:S13]  /*0de0*/  ISETP.NE.AND.EX P0, PT, R5, RZ, PT, P0 ;  /* 0x000000ff0500720c */ /* 0x000fda0003f05300 */
[----:B------:R-:W-:Y:S05]  /*0df0*/  @!P0 BRA `(.L_x_10) ;  /* 0x0000000000088947 */ /* 0x000fea0003800000 */
[----:B------:R0:W5:Y:S01]  /*0e00*/  LD.E R92, desc[UR36][R4.64] ;  /* 0x00000024045c7980 */ /* 0x000162000c101900 */
[----:B------:R-:W-:Y:S05]  /*0e10*/  BRA `(.L_x_11) ;  /* 0x0000000000247947 */ /* 0x000fea0003800000 */
.L_x_10:
[----:B------:R-:W-:Y:S02]  /*0e20*/  ULDC.64 UR4, c[0x0][0x590] ;  /* 0x0001640000047ab9 */ /* 0x000fe40000000a00 */
[----:B------:R-:W-:-:S04]  /*0e30*/  ISETP.NE.U32.AND P0, PT, RZ, UR4, PT ;  /* 0x00000004ff007c0c */ /* 0x000fc8000bf05070 */
[----:B------:R-:W-:-:S13]  /*0e40*/  ISETP.NE.AND.EX P0, PT, RZ, UR5, PT, P0 ;  /* 0x00000005ff007c0c */ /* 0x000fda000bf05300 */
[----:B------:R-:W-:Y:S05]  /*0e50*/  @!P0 BRA `(.L_x_12) ;  /* 0x00000000000c8947 */ /* 0x000fea0003800000 */
[----:B------:R-:W2:Y:S02]  /*0e60*/  LDC.64 R92, c[0x0][0x590] ;  /* 0x00016400ff5c7b82 */ /* 0x000ea40000000a00 */
[----:B--2---:R2:W5:Y:S01]  /*0e70*/  LDG.E R92, desc[UR36][R92.64] ;  /* 0x000000245c5c7981 */ /* 0x004562000c1e1900 */
[----:B------:R-:W-:Y:S05]  /*0e80*/  BRA `(.L_x_11) ;  /* 0x0000000000087947 */ /* 0x000fea0003800000 */
.L_x_12:
[----:B------:R-:W-:Y:S02]  /*0e90*/  ULDC UR4, c[0x0][0x584] ;  /* 0x0001610000047ab9 */ /* 0x000fe40000000800 */
[----:B------:R-:W-:-:S07]  /*0ea0*/  IMAD.U32 R92, RZ, RZ, UR4 ;  /* 0x00000004ff5c7e24 */ /* 0x000fce000f8e00ff */
.L_x_11:
[----:B------:R-:W-:-:S13]  /*0eb0*/  LOP3.LUT P0, RZ, R0, 0xff, RZ, 0xc0, !PT ;  /* 0x000000ff00ff7812 */ /* 0x000fda000780c0ff */
[----:B------:R-:W-:Y:S05]  /*0ec0*/  @!P0 EXIT ;  /* 0x000000000000894d */ /* 0x000fea0003800000 */
[----:B------:R-:W-:Y:S01]  /*0ed0*/  ULDC UR4, c[0x0][0x28c] ;  /* 0x0000a30000047ab9 */ /* 0x000fe20000000800 */
[----:B------:R-:W-:Y:S01]  /*0ee0*/  UMOV UR38, URZ ;  /* 0x0000003f00267c82 */ /* 0x000fe20008000000 */
[----:B------:R-:W-:Y:S01]  /*0ef0*/  UIADD3 UR4, UR4, 0x7f, URZ ;  /* 0x0000007f04047890 */ /* 0x000fe2000fffe03f */
[----:B------:R-:W-:-:S03]  /*0f00*/  UMOV UR39, URZ ;  /* 0x0000003f00277c82 */ /* 0x000fc60008000000 */
[----:B------:R-:W-:-:S04]  /*0f10*/  USHF.R.S32.HI UR5, URZ, 0x1f, UR4 ;  /* 0x0000001f3f057899 */ /* 0x000fc80008011404 */
[----:B------:R-:W-:-:S04]  /*0f20*/  ULEA.HI UR5, UR5, UR4, URZ, 0x7 ;  /* 0x0000000405057291 */ /* 0x000fc8000f8f383f */
[----:B------:R-:W-:-:S12]  /*0f30*/  USHF.R.S32.HI UR40, URZ, 0x7, UR5 ;  /* 0x000000073f287899 */ /* 0x000fd80008011405 */
.L_x_173:
[----:B---3--:R-:W3:Y:S01]  /*0f40*/  S2R R3, SR_CgaCtaId ;  /* 0x0000000000037919 */ /* 0x008ee20000008800 */
[----:B------:R-:W-:-:S04]  /*0f50*/  MOV R0, 0x400 ;  /* 0x0000040000007802 */ /* 0x000fc80000000f00 */
[----:B---3--:R-:W-:-:S05]  /*0f60*/  LEA R0, R3, R0, 0x18 ;  /* 0x0000000003007211 */ /* 0x008fca00078ec0ff */
[----:B------:R-:W-:-:S05]  /*0f70*/  VIADD R0, R0, 0x800 ;  /* 0x0000080000007836 */ /* 0x000fca0000000000 */
[----:B------:R-:W-:-:S13]  /*0f80*/  LOP3.LUT P0, RZ, R0, 0x3ff, RZ, 0xc0, !PT ;  /* 0x000003ff00ff7812 */ /* 0x000fda000780c0ff */
[----:B-1--4-:R-:W-:Y:S05]  /*0f90*/  @!P0 BRA `(.L_x_13) ;  /* 0x0000000000408947 */ /* 0x012fea0003800000 */
[----:B------:R-:W-:Y:S01]  /*0fa0*/  MOV R0, 0x0 ;  /* 0x0000000000007802 */ /* 0x000fe20000000f00 */
[----:B------:R-:W-:Y:S01]  /*0fb0*/  ULDC.64 UR4, c[0x4][0x70] ;  /* 0x01001c0000047ab9 */ /* 0x000fe20000000a00 */
[----:B------:R-:W-:Y:S01]  /*0fc0*/  ULDC.64 UR6, c[0x4][0x8] ;  /* 0x0100020000067ab9 */ /* 0x000fe20000000a00 */
[----:B01----:R-:W-:Y:S01]  /*0fd0*/  IMAD.U32 R4, RZ, RZ, UR4 ;  /* 0x00000004ff047e24 */ /* 0x003fe2000f8e00ff */
[----:B------:R0:W1:Y:S01]  /*0fe0*/  LDC.64 R14, c[0x4][R0] ;  /* 0x01000000000e7b82 */ /* 0x0000620000000a00 */
[----:B------:R-:W-:Y:S01]  /*0ff0*/  IMAD.U32 R5, RZ, RZ, UR5 ;  /* 0x00000005ff057e24 */ /* 0x000fe2000f8e00ff */
[----:B------:R-:W-:Y:S01]  /*1000*/  ULDC.64 UR4, c[0x4][0x78] ;  /* 0x01001e0000047ab9 */ /* 0x000fe20000000a00 */
[----:B------:R-:W-:Y:S02]  /*1010*/  IMAD.U32 R10, RZ, RZ, UR6 ;  /* 0x00000006ff0a7e24 */ /* 0x000fe4000f8e00ff */
[----:B------:R-:W-:Y:S02]  /*1020*/  IMAD.U32 R6, RZ, RZ, UR4 ;  /* 0x00000004ff067e24 */ /* 0x000fe4000f8e00ff */
[----:B------:R-:W-:-:S02]  /*1030*/  IMAD.U32 R7, RZ, RZ, UR5 ;  /* 0x00000005ff077e24 */ /* 0x000fc4000f8e00ff */
[----:B------:R-:W-:Y:S02]  /*1040*/  IMAD.U32 R11, RZ, RZ, UR7 ;  /* 0x00000007ff0b7e24 */ /* 0x000fe4000f8e00ff */
[----:B------:R-:W-:Y:S02]  /*1050*/  IMAD.MOV.U32 R8, RZ, RZ, 0x70 ;  /* 0x00000070ff087424 */ /* 0x000fe400078e00ff */
[----:B------:R-:W-:Y:S02]  /*1060*/  IMAD.MOV.U32 R12, RZ, RZ, 0x1 ;  /* 0x00000001ff0c7424 */ /* 0x000fe400078e00ff */
[----:B0-----:R-:W-:-:S07]  /*1070*/  IMAD.MOV.U32 R13, RZ, RZ, RZ ;  /* 0x000000ffff0d7224 */ /* 0x001fce00078e00ff */
[----:B------:R-:W-:-:S07]  /*1080*/  LEPC R20, `(.L_x_13) ;  /* 0x000000001014794e */ /* 0x000fce0000000000 */
[----:B-12--5:R-:W-:Y:S05]  /*1090*/  CALL.ABS.NOINC R14 ;  /* 0x000000000e007343 */ /* 0x026fea0003c00000 */
.L_x_13:
[----:B------:R-:W3:Y:S01]  /*10a0*/  S2R R3, SR_CgaCtaId ;  /* 0x0000000000037919 */ /* 0x000ee20000008800 */
[----:B------:R-:W-:-:S04]  /*10b0*/  MOV R0, 0x400 ;  /* 0x0000040000007802 */ /* 0x000fc80000000f00 */
[----:B---3--:R-:W-:-:S05]  /*10c0*/  LEA R0, R3, R0, 0x18 ;  /* 0x0000000003007211 */ /* 0x008fca00078ec0ff */
[----:B------:R-:W-:-:S05]  /*10d0*/  VIADD R28, R0, 0x28800 ;  /* 0x00028800001c7836 */ /* 0x000fca0000000000 */
[----:B------:R-:W-:-:S13]  /*10e0*/  LOP3.LUT P0, RZ, R28, 0x3ff, RZ, 0xc0, !PT ;  /* 0x000003ff1cff7812 */ /* 0x000fda000780c0ff */
[----:B------:R-:W-:Y:S05]  /*10f0*/  @!P0 BRA `(.L_x_14) ;  /* 0x00000000007c8947 */ /* 0x000fea0003800000 */
        /* <DEDUP_REMOVED lines=16> */
.L_x_15:
[----:B------:R-:W0:Y:S01]  /*1200*/  LDC.64 R22, c[0x4][R22] ;  /* 0x0100000016167b82 */ /* 0x000e220000000a00 */
[----:B------:R-:W-:Y:S01]  /*1210*/  ULDC.64 UR4, c[0x4][0x70] ;  /* 0x01001c0000047ab9 */ /* 0x000fe20000000a00 */
[----:B------:R-:W-:Y:S01]  /*1220*/  ULDC.64 UR6, c[0x4][0x10] ;  /* 0x0100040000067ab9 */ /* 0x000fe20000000a00 */
[----:B------:R-:W-:Y:S02]  /*1230*/  IMAD.U32 R4, RZ, RZ, UR4 ;  /* 0x00000004ff047e24 */ /* 0x000fe4000f8e00ff */
        /* <DEDUP_REMOVED lines=8> */
[----:B------:R-:W-:-:S07]  /*12c0*/  IMAD.MOV.U32 R13, RZ, RZ, RZ ;  /* 0x000000ffff0d7224 */ /* 0x000fce00078e00ff */
[----:B------:R-:W-:-:S07]  /*12d0*/  LEPC R20, `(.L_x_14) ;  /* 0x000000001014794e */ /* 0x000fce0000000000 */
[----:B0-----:R-:W-:Y:S05]  /*12e0*/  CALL.ABS.NOINC R22 ;  /* 0x0000000016007343 */ /* 0x001fea0003c00000 */
.L_x_14:
[----:B------:R-:W-:Y:S01]  /*12f0*/  UMOV UR4, 0xffffffff ;  /* 0xffffffff00047882 */ /* 0x000fe20000000000 */
[----:B------:R-:W-:Y:S02]  /*1300*/  LOP3.LUT R0, R19, 0x1, RZ, 0xfc, !PT ;  /* 0x0000000113007812 */ /* 0x000fe400078efcff */
[----:B------:R-:W-:Y:S02]  /*1310*/  LOP3.LUT R13, R18, 0x80, RZ, 0xc0, !PT ;  /* 0x00000080120d7812 */ /* 0x000fe400078ec0ff */
[----:B------:R-:W-:Y:S02]  /*1320*/  ISETP.NE.AND P0, PT, R0, 0x3, PT ;  /* 0x000000030000780c */ /* 0x000fe40003f05270 */
[----:B------:R-:W-:Y:S01]  /*1330*/  SHF.R.U32.HI R13, RZ, 0x7, R13 ;  /* 0x00000007ff0d7819 */ /* 0x000fe2000001160d */
[----:B------:R-:W-:Y:S10]  /*1340*/  BRA.DIV UR4, `(.L_x_16) ;  /* 0x000000a604a47947 */ /* 0x000ff4000b800000 */
.L_x_202:
[----:B------:R-:W-:Y:S05]  /*1350*/  @!P0 BRA `(.L_x_17) ;  /* 0x0000000000048947 */ /* 0x000fea0003800000 */
[----:B------:R-:W-:Y:S01]  /*1360*/  BPT.TRAP 0x1 ;  /* 0x000000040000795c */ /* 0x000fe20000300000 */
.L_x_17:
[----:B------:R-:W3:Y:S01]  /*1370*/  S2UR UR5, SR_CgaCtaId ;  /* 0x00000000000579c3 */ /* 0x000ee20000008800 */
[----:B------:R-:W-:Y:S01]  /*1380*/  UMOV UR4, 0x400 ;  /* 0x0000040000047882 */ /* 0x000fe20000000000 */
[----:B------:R-:W-:Y:S02]  /*1390*/  IMAD.U32 R3, RZ, RZ, UR38 ;  /* 0x00000026ff037e24 */ /* 0x000fe4000f8e00ff */
[----:B01----:R-:W-:-:S03]  /*13a0*/  IMAD.U32 R5, RZ, RZ, UR39 ;  /* 0x00000027ff057e24 */ /* 0x003fc6000f8e00ff */
[----:B------:R-:W-:Y:S01]  /*13b0*/  SHF.L.U32 R3, R3, 0x1f, RZ ;  /* 0x0000001f03037819 */ /* 0x000fe200000006ff */
[----:B---3--:R-:W-:-:S06]  /*13c0*/  ULEA UR4, UR5, UR4, 0x18 ;  /* 0x0000000405047291 */ /* 0x008fcc000f8ec03f */
[----:B------:R-:W-:-:S04]  /*13d0*/  IMAD.U32 R0, RZ, RZ, UR4 ;  /* 0x00000004ff007e24 */ /* 0x000fc8000f8e00ff */
[----:B------:R-:W-:-:S04]  /*13e0*/  IMAD R4, R5, 0x8, R0 ;  /* 0x0000000805047824 */ /* 0x000fc800078e0200 */
[----:B------:R0:W1:Y:S01]  /*13f0*/  SYNCS.PHASECHK.TRANS64.TRYWAIT P1, [R4+URZ], R3 ;  /* 0x00000003040075a7 */ /* 0x000062000802017f */
[----:B------:R-:W-:Y:S05]  /*1400*/  @!P0 BRA `(.L_x_18) ;  /* 0x0000000000048947 */ /* 0x000fea0003800000 */
[----:B------:R-:W-:Y:S01]  /*1410*/  BPT.TRAP 0x1 ;  /* 0x000000040000795c */ /* 0x000fe20000300000 */
.L_x_18:
[----:B-1----:R-:W-:Y:S05]  /*1420*/  @P1 BRA `(.L_x_19) ;  /* 0x0000000000081947 */ /* 0x002fea0003800000 */
[----:B------:R-:W1:Y:S02]  /*1430*/  SYNCS.PHASECHK.TRANS64.TRYWAIT P1, [R4+URZ], R3 ;  /* 0x00000003040075a7 */ /* 0x000e64000802017f */
[----:B-1----:R-:W-:Y:S05]  /*1440*/  @!P1 BRA `(.L_x_20) ;  /* 0x000000a400809947 */ /* 0x002fea0003800000 */
.L_x_19:
[----:B------:R-:W-:-:S04]  /*1450*/  UIADD3 UR4, UR39, 0x1, URZ ;  /* 0x0000000127047890 */ /* 0x000fc8000fffe03f */
[----:B------:R-:W-:Y:S02]  /*1460*/  UISETP.NE.AND UP0, UPT, UR4, 0x5, UPT ;  /* 0x000000050400788c */ /* 0x000fe4000bf05270 */
[----:B01----:R-:W-:Y:S02]  /*1470*/  IMAD.U32 R3, RZ, RZ, UR4 ;  /* 0x00000004ff037e24 */ /* 0x003fe4000f8e00ff */
[----:B------:R-:W-:Y:S02]  /*1480*/  USEL UR4, URZ, 0x1, UP0 ;  /* 0x000000013f047887 */ /* 0x000fe40008000000 */
[----:B------:R-:W-:Y:S02]  /*1490*/  PLOP3.LUT P1, PT, PT, PT, UP0, 0x80, 0x0 ;  /* 0x000000000000781c */ /* 0x000fe40003f2f008 */
[----:B------:R-:W-:Y:S02]  /*14a0*/  ULOP3.LUT UR4, UR38, UR4, URZ, 0x3c, !UPT ;  /* 0x0000000426047292 */ /* 0x000fe4000f8e3c3f */
[----:B------:R-:W-:-:S04]  /*14b0*/  SEL R3, R3, RZ, P1 ;  /* 0x000000ff03037207 */ /* 0x000fc80000800000 */
[----:B--2---:R-:W-:Y:S01]  /*14c0*/  IMAD.U32 R93, RZ, RZ, UR4 ;  /* 0x00000004ff5d7e24 */ /* 0x004fe2000f8e00ff */
[----:B------:R-:W-:Y:S06]  /*14d0*/  @!P0 BRA `(.L_x_21) ;  /* 0x0000000000048947 */ /* 0x000fec0003800000 */
[----:B------:R-:W-:Y:S01]  /*14e0*/  BPT.TRAP 0x1 ;  /* 0x000000040000795c */ /* 0x000fe20000300000 */
.L_x_21:
[C---:B------:R-:W-:Y:S01]  /*14f0*/  IMAD.SHL.U32 R7, R18.reuse, 0x200, RZ ;  /* 0x0000020012077824 */ /* 0x040fe200078e00ff */
[C---:B------:R-:W-:Y:S01]  /*1500*/  LOP3.LUT R4, R18.reuse, 0x2, RZ, 0xc0, !PT ;  /* 0x0000000212047812 */ /* 0x040fe200078ec0ff */
[----:B------:R-:W-:Y:S01]  /*1510*/  USHF.L.U32 UR4, UR39, 0xf, URZ ;  /* 0x0000000f27047899 */ /* 0x000fe2000800063f */
[----:B------:R-:W-:Y:S01]  /*1520*/  LOP3.LUT R6, R18, 0xe0, RZ, 0xc0, !PT ;  /* 0x000000e012067812 */ /* 0x000fe200078ec0ff */
[----:B------:R-:W-:Y:S01]  /*1530*/  IMAD.U32 R24, RZ, RZ, UR40 ;  /* 0x00000028ff187e24 */ /* 0x000fe2000f8e00ff */
[----:B------:R-:W-:Y:S01]  /*1540*/  LOP3.LUT R7, R7, 0x200, RZ, 0xc0, !PT ;  /* 0x0000020007077812 */ /* 0x000fe200078ec0ff */
[----:B------:R-:W-:Y:S01]  /*1550*/  IMAD.SHL.U32 R4, R4, 0x200, RZ ;  /* 0x0000020004047824 */ /* 0x000fe200078e00ff */
[----:B------:R-:W-:Y:S02]  /*1560*/  SHF.R.U32.HI R5, RZ, 0x2, R18 ;  /* 0x00000002ff057819 */ /* 0x000fe40000011612 */
[----:B------:R-:W-:Y:S01]  /*1570*/  LEA.HI R6, R6, R7, RZ, 0x1f ;  /* 0x0000000706067211 */ /* 0x000fe200078ff8ff */
[----:B------:R-:W-:Y:S01]  /*1580*/  IMAD.SHL.U32 R7, R18, 0x40, RZ ;  /* 0x0000004012077824 */ /* 0x000fe200078e00ff */
[----:B------:R-:W-:-:S02]  /*1590*/  LOP3.LUT R5, R5, 0x7, RZ, 0xc0, !PT ;  /* 0x0000000705057812 */ /* 0x000fc400078ec0ff */
[----:B------:R-:W-:Y:S02]  /*15a0*/  R2P PR, R18, 0x60 ;  /* 0x0000006012007804 */ /* 0x000fe40000000000 */
[----:B------:R-:W-:Y:S01]  /*15b0*/  LOP3.LUT R5, R4, 0xfffffe00, R5, 0xe2, !PT ;  /* 0xfffffe0004057812 */ /* 0x000fe200078ee205 */
[----:B------:R-:W-:Y:S01]  /*15c0*/  IMAD.MOV.U32 R4, RZ, RZ, 0x90 ;  /* 0x00000090ff047424 */ /* 0x000fe200078e00ff */
[----:B------:R-:W-:Y:S01]  /*15d0*/  LOP3.LUT R6, R6, 0x40, R7, 0x78, !PT ;  /* 0x0000004006067812 */ /* 0x000fe200078e7807 */
[----:B------:R-:W-:Y:S01]  /*15e0*/  IMAD R7, R3, 0x8, R0 ;  /* 0x0000000803077824 */ /* 0x000fe200078e0200 */
[----:B------:R-:W-:Y:S02]  /*15f0*/  SHF.L.U32 R8, R93, 0x1f, RZ ;  /* 0x0000001f5d087819 */ /* 0x000fe400000006ff */
[----:B------:R-:W-:Y:S01]  /*1600*/  LOP3.LUT R5, R5, R6, RZ, 0xfc, !PT ;  /* 0x0000000605057212 */ /* 0x000fe200078efcff */
[----:B------:R-:W-:Y:S01]  /*1610*/  IMAD.MOV.U32 R6, RZ, RZ, 0x120 ;  /* 0x00000120ff067424 */ /* 0x000fe200078e00ff */
[----:B------:R-:W-:Y:S01]  /*1620*/  SEL R4, R4, 0x70, !P5 ;  /* 0x0000007004047807 */ /* 0x000fe20006800000 */
[----:B------:R0:W1:Y:S01]  /*1630*/  SYNCS.PHASECHK.TRANS64.TRYWAIT P1, [R7+URZ], R8 ;  /* 0x00000008070075a7 */ /* 0x000062000802017f */
[----:B------:R-:W-:-:S07]  /*1640*/  LOP3.LUT R11, R5, UR4, RZ, 0xfc, !PT ;  /* 0x00000004050b7c12 */ /* 0x000fce000f8efcff */
[----:B------:R-:W-:Y:S05]  /*1650*/  WARPSYNC.ALL ;  /* 0x0000000000007948 */ /* 0x000fea0003800000 */
[----:B------:R-:W-:Y:S01]  /*1660*/  IMAD.IADD R11, R0, 0x1, R11 ;  /* 0x00000001000b7824 */ /* 0x000fe200078e020b */
[----:B------:R-:W-:Y:S02]  /*1670*/  SEL R6, R6, 0xe0, !P6 ;  /* 0x000000e006067807 */ /* 0x000fe40007000000 */
[----:B------:R-:W-:Y:S01]  /*1680*/  ISETP.NE.AND P2, PT, R24, 0x1, PT ;  /* 0x000000011800780c */ /* 0x000fe20003f45270 */
[C---:B------:R-:W-:Y:S01]  /*1690*/  IMAD.IADD R9, R11.reuse, 0x1, R4 ;  /* 0x000000010b097824 */ /* 0x040fe200078e0204 */
[----:B------:R-:W-:Y:S01]  /*16a0*/  LDS.U8 R14, [R11+0x808] ;  /* 0x000808000b0e7984 */ /* 0x000fe20000000000 */
[----:B------:R-:W-:-:S03]  /*16b0*/  IMAD.IADD R10, R11, 0x1, R6 ;  /* 0x000000010b0a7824 */ /* 0x000fc600078e0206 */
[----:B------:R-:W-:Y:S04]  /*16c0*/  LDS.U8 R22, [R11+0x1008] ;  /* 0x001008000b167984 */ /* 0x000fe80000000000 */
[----:B------:R-:W2:Y:S04]  /*16d0*/  LDS.U8 R21, [R9+0x808] ;  /* 0x0008080009157984 */ /* 0x000ea80000000000 */
[----:B------:R-:W3:Y:S04]  /*16e0*/  LDS.U8 R29, [R9+0x1008] ;  /* 0x00100800091d7984 */ /* 0x000ee80000000000 */
[----:B------:R-:W-:Y:S04]  /*16f0*/  LDS.U8 R12, [R11+0x800] ;  /* 0x000800000b0c7984 */ /* 0x000fe80000000000 */
[----:B------:R-:W4:Y:S04]  /*1700*/  LDS.U8 R13, [R9+0x800] ;  /* 0x00080000090d7984 */ /* 0x000f280000000000 */
[----:B------:R-:W0:Y:S04]  /*1710*/  LDS.U8 R23, [R10+0x808] ;  /* 0x000808000a177984 */ /* 0x000e280000000000 */
[----:B------:R-:W1:Y:S04]  /*1720*/  LDS.U8 R31, [R10+0x1008] ;  /* 0x001008000a1f7984 */ /* 0x000e680000000000 */
[----:B------:R-:W1:Y:S04]  /*1730*/  LDS.U8 R15, [R10+0x800] ;  /* 0x000800000a0f7984 */ /* 0x000e680000000000 */
[----:B------:R-:W-:Y:S04]  /*1740*/  LDS.U8 R20, [R11+0x1000] ;  /* 0x001000000b147984 */ /* 0x000fe80000000000 */
[----:B------:R-:W1:Y:S04]  /*1750*/  LDS.U8 R25, [R9+0x1000] ;  /* 0x0010000009197984 */ /* 0x000e680000000000 */
[----:B------:R-:W1:Y:S01]  /*1760*/  LDS.U8 R27, [R10+0x1000] ;  /* 0x001000000a1b7984 */ /* 0x000e620000000000 */
[----:B--2---:R-:W-:-:S03]  /*1770*/  PRMT R14, R21, 0x7604, R14 ;  /* 0x00007604150e7816 */ /* 0x004fc6000000000e */
[----:B------:R-:W-:Y:S01]  /*1780*/  LDS.U8 R33, [R11+0x1800] ;  /* 0x001800000b217984 */ /* 0x000fe20000000000 */
[----:B---3--:R-:W-:-:S03]  /*1790*/  PRMT R22, R29, 0x7604, R22 ;  /* 0x000076041d167816 */ /* 0x008fc60000000016 */
[----:B------:R-:W-:Y:S04]  /*17a0*/  LDS.U8 R21, [R11+0x4800] ;  /* 0x004800000b157984 */ /* 0x000fe80000000000 */
[----:B------:R-:W-:Y:S01]  /*17b0*/  LDS.U8 R29, [R11+0x5000] ;  /* 0x005000000b1d7984 */ /* 0x000fe20000000000 */
[----:B----4-:R-:W-:-:S03]  /*17c0*/  PRMT R12, R13, 0x7604, R12 ;  /* 0x000076040d0c7816 */ /* 0x010fc6000000000c */
[----:B------:R-:W-:Y:S01]  /*17d0*/  LDS.U8 R35, [R11+0x1808] ;  /* 0x001808000b237984 */ /* 0x000fe20000000000 */
[----:B0-----:R-:W-:-:S03]  /*17e0*/  PRMT R14, R23, 0x7054, R14 ;  /* 0x00007054170e7816 */ /* 0x001fc6000000000e */
[----:B------:R-:W-:Y:S01]  /*17f0*/  LDS.U8 R37, [R11+0x2000] ;  /* 0x002000000b257984 */ /* 0x000fe20000000000 */
[----:B-1----:R-:W-:-:S03]  /*1800*/  PRMT R22, R31, 0x7054, R22 ;  /* 0x000070541f167816 */ /* 0x002fc60000000016 */
[----:B------:R-:W-:Y:S01]  /*1810*/  LDS.U8 R23, [R11+0x4808] ;  /* 0x004808000b177984 */ /* 0x000fe20000000000 */
[----:B------:R-:W-:-:S03]  /*1820*/  PRMT R15, R15, 0x7054, R12 ;  /* 0x000070540f0f7816 */ /* 0x000fc6000000000c */
[----:B------:R-:W-:Y:S01]  /*1830*/  LDS.U8 R31, [R11+0x5008] ;  /* 0x005008000b1f7984 */ /* 0x000fe20000000000 */
[----:B------:R-:W-:-:S03]  /*1840*/  IMAD.IADD R12, R6, 0x1, R9 ;  /* 0x00000001060c7824 */ /* 0x000fc600078e0209 */
[----:B------:R-:W-:Y:S01]  /*1850*/  LDS.U8 R39, [R11+0x2008] ;  /* 0x002008000b277984 */ /* 0x000fe20000000000 */
[----:B------:R-:W-:-:S03]  /*1860*/  PRMT R20, R25, 0x7604, R20 ;  /* 0x0000760419147816 */ /* 0x000fc60000000014 */
[----:B------:R-:W-:Y:S01]  /*1870*/  LDS.U8 R41, [R11+0x5800] ;  /* 0x005800000b297984 */ /* 0x000fe20000000000 */
[----:B------:R-:W-:-:S03]  /*1880*/  PRMT R20, R27, 0x7054, R20 ;  /* 0x000070541b147816 */ /* 0x000fc60000000014 */
[----:B------:R-:W-:Y:S04]  /*1890*/  LDS.U8 R43, [R11+0x5808] ;  /* 0x005808000b2b7984 */ /* 0x000fe80000000000 */
[----:B------:R-:W-:Y:S04]  /*18a0*/  LDS.U8 R45, [R11+0x6000] ;  /* 0x006000000b2d7984 */ /* 0x000fe80000000000 */
[----:B------:R-:W-:Y:S04]  /*18b0*/  LDS.U8 R47, [R11+0x6008] ;  /* 0x006008000b2f7984 */ /* 0x000fe80000000000 */
[----:B------:R-:W0:Y:S04]  /*18c0*/  LDS.U8 R26, [R9+0x4800] ;  /* 0x00480000091a7984 */ /* 0x000e280000000000 */
[----:B------:R-:W1:Y:S04]  /*18d0*/  LDS.U8 R32, [R9+0x4808] ;  /* 0x0048080009207984 */ /* 0x000e680000000000 */
[----:B------:R-:W2:Y:S04]  /*18e0*/  LDS.U8 R38, [R9+0x5000] ;  /* 0x0050000009267984 */ /* 0x000ea80000000000 */
[----:B------:R-:W3:Y:S04]  /*18f0*/  LDS.U8 R42, [R9+0x5008] ;  /* 0x00500800092a7984 */ /* 0x000ee80000000000 */
[----:B------:R-:W4:Y:S04]  /*1900*/  LDS.U8 R48, [R9+0x1800] ;  /* 0x0018000009307984 */ /* 0x000f280000000000 */
[----:B------:R-:W4:Y:S04]  /*1910*/  LDS.U8 R52, [R9+0x1808] ;  /* 0x0018080009347984 */ /* 0x000f280000000000 */
[----:B------:R-:W4:Y:S04]  /*1920*/  LDS.U8 R58, [R9+0x2000] ;  /* 0x00200000093a7984 */ /* 0x000f280000000000 */
[----:B------:R-:W4:Y:S04]  /*1930*/  LDS.U8 R62, [R9+0x2008] ;  /* 0x00200800093e7984 */ /* 0x000f280000000000 */
[----:B------:R-:W4:Y:S04]  /*1940*/  LDS.U8 R68, [R9+0x5800] ;  /* 0x0058000009447984 */ /* 0x000f280000000000 */
[----:B------:R-:W4:Y:S04]  /*1950*/  LDS.U8 R72, [R9+0x5808] ;  /* 0x0058080009487984 */ /* 0x000f280000000000 */
[----:B------:R-:W4:Y:S01]  /*1960*/  LDS.U8 R78, [R9+0x6000] ;  /* 0x00600000094e7984 */ /* 0x000f220000000000 */
[----:B0-----:R-:W-:-:S03]  /*1970*/  PRMT R21, R26, 0x7604, R21 ;  /* 0x000076041a157816 */ /* 0x001fc60000000015 */
[----:B------:R-:W0:Y:S01]  /*1980*/  LDS.U8 R82, [R9+0x6008] ;  /* 0x0060080009527984 */ /* 0x000e220000000000 */
[----:B-1----:R-:W-:-:S03]  /*1990*/  PRMT R23, R32, 0x7604, R23 ;  /* 0x0000760420177816 */ /* 0x002fc60000000017 */
[----:B------:R-:W1:Y:S01]  /*19a0*/  LDS.U8 R30, [R10+0x4800] ;  /* 0x004800000a1e7984 */ /* 0x000e620000000000 */
[----:B--2---:R-:W-:-:S03]  /*19b0*/  PRMT R29, R38, 0x7604, R29 ;  /* 0x00007604261d7816 */ /* 0x004fc6000000001d */
[----:B------:R-:W2:Y:S01]  /*19c0*/  LDS.U8 R34, [R10+0x4808] ;  /* 0x004808000a227984 */ /* 0x000ea20000000000 */
[----:B---3--:R-:W-:-:S03]  /*19d0*/  PRMT R31, R42, 0x7604, R31 ;  /* 0x000076042a1f7816 */ /* 0x008fc6000000001f */
[----:B------:R-:W3:Y:S01]  /*19e0*/  LDS.U8 R40, [R10+0x5000] ;  /* 0x005000000a287984 */ /* 0x000ee20000000000 */
[----:B----4-:R-:W-:-:S03]  /*19f0*/  PRMT R33, R48, 0x7604, R33 ;  /* 0x0000760430217816 */ /* 0x010fc60000000021 */
[----:B------:R-:W4:Y:S01]  /*1a00*/  LDS.U8 R44, [R10+0x5008] ;  /* 0x005008000a2c7984 */ /* 0x000f220000000000 */
[----:B------:R-:W-:-:S03]  /*1a10*/  PRMT R35, R52, 0x7604, R35 ;  /* 0x0000760434237816 */ /* 0x000fc60000000023 */
        /* <DEDUP_REMOVED lines=47> */
[----:B------:R-:W-:Y:S02]  /*1d10*/  PRMT R97, R36, 0x654, R23 ;  /* 0x0000065424617816 */ /* 0x000fe40000000017 */
[----:B------:R-:W-:Y:S02]  /*1d20*/  PRMT R98, R98, 0x654, R29 ;  /* 0x0000065462627816 */ /* 0x000fe4000000001d */
[----:B------:R-:W-:Y:S02]  /*1d30*/  PRMT R99, R46, 0x654, R31 ;  /* 0x000006542e637816 */ /* 0x000fe4000000001f */
[----:B------:R-:W-:Y:S02]  /*1d40*/  PRMT R100, R100, 0x654, R33 ;  /* 0x0000065464647816 */ /* 0x000fe40000000021 */
[----:B0-----:R-:W-:Y:S02]  /*1d50*/  PRMT R101, R56, 0x654, R35 ;  /* 0x0000065438657816 */ /* 0x001fe40000000023 */
[----:B-1----:R-:W-:-:S02]  /*1d60*/  PRMT R102, R102, 0x654, R37 ;  /* 0x0000065466667816 */ /* 0x002fc40000000025 */
[----:B--2---:R-:W-:Y:S02]  /*1d70*/  PRMT R103, R66, 0x654, R39 ;  /* 0x0000065442677816 */ /* 0x004fe40000000027 */
[----:B---3--:R-:W-:Y:S02]  /*1d80*/  PRMT R104, R104, 0x654, R41 ;  /* 0x0000065468687816 */ /* 0x008fe40000000029 */
[----:B----4-:R-:W-:Y:S02]  /*1d90*/  PRMT R105, R76, 0x654, R43 ;  /* 0x000006544c697816 */ /* 0x010fe4000000002b */
[----:B------:R-:W-:Y:S02]  /*1da0*/  PRMT R106, R106, 0x654, R45 ;  /* 0x000006546a6a7816 */ /* 0x000fe4000000002d */
[----:B------:R-:W-:Y:S02]  /*1db0*/  PRMT R107, R86, 0x654, R47 ;  /* 0x00000654566b7816 */ /* 0x000fe4000000002f */
[----:B------:R-:W-:Y:S01]  /*1dc0*/  R2UR UR4, R28 ;  /* 0x000000001c0472ca */ /* 0x000fe200000e0000 */
[----:B------:R-:W-:Y:S01]  /*1dd0*/  WARPGROUP.ARRIVE ;  /* 0x00000000000079c5 */ /* 0x000fe20000000000 */
[----:B------:R-:W-:-:S11]  /*1de0*/  UMOV UR11, 0x40000040 ;  /* 0x40000040000b7882 */ /* 0x000fd60000000000 */
[----:B------:R-:W-:-:S04]  /*1df0*/  USHF.R.U32.HI UR4, URZ, 0x4, UR4 ;  /* 0x000000043f047899 */ /* 0x000fc80008011604 */
[----:B------:R-:W-:-:S04]  /*1e00*/  ULOP3.LUT UR4, UR4, 0x3fff, URZ, 0xc0, !UPT ;  /* 0x00003fff04047892 */ /* 0x000fc8000f8ec03f */
[----:B------:R-:W-:-:S04]  /*1e10*/  ULOP3.LUT UR7, UR4, 0x10000, URZ, 0xfc, !UPT ;  /* 0x0001000004077892 */ /* 0x000fc8000f8efc3f */
[----:B------:R-:W-:-:S04]  /*1e20*/  ULEA UR4, UR39, UR7, 0x9 ;  /* 0x0000000727047291 */ /* 0x000fc8000f8e483f */
[----:B------:R-:W-:-:S03]  /*1e30*/  UIADD3 UR6, UR4, 0x2, URZ ;  /* 0x0000000204067890 */ /* 0x000fc6000fffe03f */
[----:B------:R-:W-:Y:S02]  /*1e40*/  UMOV UR10, UR4 ;  /* 0x00000004000a7c82 */ /* 0x000fe40008000000 */
[----:B------:R-:W-:Y:S03]  /*1e50*/  QGMMA.64x64x32.F32.E5M2.E4M3 R56, R24, gdesc[UR8], RZ, !UPT, gsb0 ;  /* 0x00e0000818387df3 */ /* 0x000fe6000c0018ff */
[----:B------:R-:W-:Y:S02]  /*1e60*/  WARPGROUP.DEPBAR.LE gsb0, 0x0 ;  /* 0x00008000000079c5 */ /* 0x000fe40000010000 */
[----:B------:R-:W-:-:S06]  /*1e70*/  WARPGROUP.ARRIVE ;  /* 0x00000000000079c5 */ /* 0x000fcc0000000000 */
[----:B------:R-:W-:Y:S01]  /*1e80*/  QGMMA.64x64x32.F32.E5M2.E4M3 R24, R96, gdesc[UR8], RZ, !UPT, gsb0 ;  /* 0x00e0000860187df3 */ /* 0x000fe2000c0018ff */
[----:B------:R-:W-:Y:S01]  /*1e90*/  UMOV UR10, UR6 ;  /* 0x00000006000a7c82 */ /* 0x000fe20008000000 */
[----:B------:R-:W-:Y:S01]  /*1ea0*/  UMOV UR11, 0x40000040 ;  /* 0x40000040000b7882 */ /* 0x000fe20000000000 */
[----:B------:R-:W-:Y:S02]  /*1eb0*/  UIADD3 UR6, UR4, 0x4, URZ ;  /* 0x0000000404067890 */ /* 0x000fe4000fffe03f */
[----:B------:R-:W-:Y:S01]  /*1ec0*/  UIADD3 UR4, UR4, 0x6, URZ ;  /* 0x0000000604047890 */ /* 0x000fe2000fffe03f */
[----:B------:R-:W-:Y:S02]  /*1ed0*/  WARPGROUP.DEPBAR.LE gsb0, 0x0 ;  /* 0x00008000000079c5 */ /* 0x000fe40000010000 */
[----:B------:R-:W-:-:S06]  /*1ee0*/  WARPGROUP.ARRIVE ;  /* 0x00000000000079c5 */ /* 0x000fcc0000000000 */
[----:B------:R-:W-:Y:S03]  /*1ef0*/  QGMMA.64x64x32.F32.E5M2.E4M3 R56, R100, gdesc[UR8], R56, gsb0 ;  /* 0x00e0000864387df3 */ /* 0x000fe60008001838 */
[----:B------:R-:W-:Y:S02]  /*1f00*/  WARPGROUP.DEPBAR.LE gsb0, 0x0 ;  /* 0x00008000000079c5 */ /* 0x000fe40000010000 */
[----:B------:R-:W-:Y:S04]  /*1f10*/  LDS.U8 R13, [R11+0x2800] ;  /* 0x002800000b0d7984 */ /* 0x000fe80000000000 */
[----:B------:R-:W0:Y:S01]  /*1f20*/  LDS.U8 R14, [R9+0x2800] ;  /* 0x00280000090e7984 */ /* 0x000e220000000000 */
[----:B------:R-:W-:-:S06]  /*1f30*/  WARPGROUP.ARRIVE ;  /* 0x00000000000079c5 */ /* 0x000fcc0000000000 */
[----:B------:R-:W-:Y:S01]  /*1f40*/  QGMMA.64x64x32.F32.E5M2.E4M3 R24, R104, gdesc[UR8], R24, gsb0 ;  /* 0x00e0000868187df3 */ /* 0x000fe20008001818 */
[----:B------:R-:W-:Y:S01]  /*1f50*/  UMOV UR10, UR6 ;  /* 0x00000006000a7c82 */ /* 0x000fe20008000000 */
[----:B------:R-:W-:Y:S01]  /*1f60*/  UMOV UR11, 0x40000040 ;  /* 0x40000040000b7882 */ /* 0x000fe20000000000 */
[----:B0-----:R-:W-:Y:S01]  /*1f70*/  PRMT R13, R14, 0x7604, R13 ;  /* 0x000076040e0d7816 */ /* 0x001fe2000000000d */
[----:B------:R-:W-:Y:S02]  /*1f80*/  WARPGROUP.DEPBAR.LE gsb0, 0x0 ;  /* 0x00008000000079c5 */ /* 0x000fe40000010000 */
[----:B------:R-:W-:Y:S04]  /*1f90*/  LDS.U8 R15, [R11+0x2808] ;  /* 0x002808000b0f7984 */ /* 0x000fe80000000000 */
[----:B------:R-:W0:Y:S04]  /*1fa0*/  LDS.U8 R22, [R9+0x2808] ;  /* 0x0028080009167984 */ /* 0x000e280000000000 */
[----:B------:R-:W-:Y:S04]  /*1fb0*/  LDS.U8 R21, [R11+0x3000] ;  /* 0x003000000b157984 */ /* 0x000fe80000000000 */
[----:B------:R-:W1:Y:S04]  /*1fc0*/  LDS.U8 R100, [R9+0x3000] ;  /* 0x0030000009647984 */ /* 0x000e680000000000 */
[----:B------:R-:W-:Y:S04]  /*1fd0*/  LDS.U8 R23, [R11+0x3008] ;  /* 0x003008000b177984 */ /* 0x000fe80000000000 */
[----:B------:R-:W2:Y:S04]  /*1fe0*/  LDS.U8 R106, [R9+0x3008] ;  /* 0x00300800096a7984 */ /* 0x000ea80000000000 */
[----:B------:R-:W3:Y:S04]  /*1ff0*/  LDS.U8 R94, [R10+0x2808] ;  /* 0x002808000a5e7984 */ /* 0x000ee80000000000 */
[----:B------:R-:W4:Y:S04]  /*2000*/  LDS.U8 R20, [R10+0x2800] ;  /* 0x002800000a147984 */ /* 0x000f280000000000 */
[----:B------:R-:W4:Y:S04]  /*2010*/  LDS.U8 R102, [R10+0x3000] ;  /* 0x003000000a667984 */ /* 0x000f280000000000 */
[----:B------:R-:W4:Y:S04]  /*2020*/  LDS.U8 R108, [R10+0x3008] ;  /* 0x003008000a6c7984 */ /* 0x000f280000000000 */
[----:B------:R-:W4:Y:S04]  /*2030*/  LDS.U8 R98, [R12+0x2808] ;  /* 0x002808000c627984 */ /* 0x000f280000000000 */
[----:B------:R-:W4:Y:S01]  /*2040*/  LDS.U8 R96, [R12+0x2800] ;  /* 0x002800000c607984 */ /* 0x000f220000000000 */
[----:B0-----:R-:W-:-:S03]  /*2050*/  PRMT R15, R22, 0x7604, R15 ;  /* 0x00007604160f7816 */ /* 0x001fc6000000000f */
[----:B------:R-:W0:Y:S04]  /*2060*/  LDS.U8 R104, [R12+0x3000] ;  /* 0x003000000c687984 */ /* 0x000e280000000000 */
[----:B------:R-:W0:Y:S01]  /*2070*/  LDS.U8 R110, [R12+0x3008] ;  /* 0x003008000c6e7984 */ /* 0x000e220000000000 */
[----:B-1----:R-:W-:-:S03]  /*2080*/  PRMT R21, R100, 0x7604, R21 ;  /* 0x0000760464157816 */ /* 0x002fc60000000015 */
[----:B------:R-:W-:Y:S01]  /*2090*/  LDS.U8 R95, [R11+0x6800] ;  /* 0x006800000b5f7984 */ /* 0x000fe20000000000 */
[----:B--2---:R-:W-:-:S03]  /*20a0*/  PRMT R23, R106, 0x7604, R23 ;  /* 0x000076046a177816 */ /* 0x004fc60000000017 */
[----:B------:R-:W1:Y:S01]  /*20b0*/  LDS.U8 R112, [R9+0x6800] ;  /* 0x0068000009707984 */ /* 0x000e620000000000 */
[----:B---3--:R-:W-:-:S03]  /*20c0*/  PRMT R15, R94, 0x7054, R15 ;  /* 0x000070545e0f7816 */ /* 0x008fc6000000000f */
[----:B------:R-:W-:Y:S01]  /*20d0*/  LDS.U8 R101, [R11+0x6808] ;  /* 0x006808000b657984 */ /* 0x000fe20000000000 */
[----:B----4-:R-:W-:-:S03]  /*20e0*/  PRMT R13, R20, 0x7054, R13 ;  /* 0x00007054140d7816 */ /* 0x010fc6000000000d */
[----:B------:R-:W2:Y:S01]  /*20f0*/  LDS.U8 R118, [R9+0x6808] ;  /* 0x0068080009767984 */ /* 0x000ea20000000000 */
[----:B------:R-:W-:-:S03]  /*2100*/  PRMT R21, R102, 0x7054, R21 ;  /* 0x0000705466157816 */ /* 0x000fc60000000015 */
[----:B------:R-:W-:Y:S01]  /*2110*/  LDS.U8 R103, [R11+0x7000] ;  /* 0x007000000b677984 */ /* 0x000fe20000000000 */
[----:B------:R-:W-:-:S03]  /*2120*/  PRMT R23, R108, 0x7054, R23 ;  /* 0x000070546c177816 */ /* 0x000fc60000000017 */
[----:B------:R-:W3:Y:S01]  /*2130*/  LDS.U8 R124, [R9+0x7000] ;  /* 0x00700000097c7984 */ /* 0x000ee20000000000 */
[----:B------:R-:W-:-:S03]  /*2140*/  PRMT R97, R98, 0x654, R15 ;  /* 0x0000065462617816 */ /* 0x000fc6000000000f */
[----:B------:R-:W-:Y:S01]  /*2150*/  LDS.U8 R105, [R11+0x7008] ;  /* 0x007008000b697984 */ /* 0x000fe20000000000 */
[----:B------:R-:W-:-:S03]  /*2160*/  PRMT R96, R96, 0x654, R13 ;  /* 0x0000065460607816 */ /* 0x000fc6000000000d */
[----:B------:R-:W4:Y:S01]  /*2170*/  LDS.U8 R130, [R9+0x7008] ;  /* 0x0070080009827984 */ /* 0x000f220000000000 */
[----:B0-----:R-:W-:-:S03]  /*2180*/  PRMT R98, R104, 0x654, R21 ;  /* 0x0000065468627816 */ /* 0x001fc60000000015 */
[----:B------:R-:W0:Y:S01]  /*2190*/  LDS.U8 R114, [R10+0x6800] ;  /* 0x006800000a727984 */ /* 0x000e220000000000 */
[----:B------:R-:W-:-:S03]  /*21a0*/  PRMT R99, R110, 0x654, R23 ;  /* 0x000006546e637816 */ /* 0x000fc60000000017 */
[----:B------:R-:W0:Y:S04]  /*21b0*/  LDS.U8 R120, [R10+0x6808] ;  /* 0x006808000a787984 */ /* 0x000e280000000000 */
[----:B------:R-:W0:Y:S04]  /*21c0*/  LDS.U8 R126, [R10+0x7000] ;  /* 0x007000000a7e7984 */ /* 0x000e280000000000 */
[----:B------:R-:W0:Y:S01]  /*21d0*/  LDS.U8 R132, [R10+0x7008] ;  /* 0x007008000a847984 */ /* 0x000e220000000000 */
[----:B-1----:R-:W-:-:S03]  /*21e0*/  PRMT R95, R112, 0x7604, R95 ;  /* 0x00007604705f7816 */ /* 0x002fc6000000005f */
[----:B------:R-:W1:Y:S04]  /*21f0*/  LDS.U8 R116, [R12+0x6800] ;  /* 0x006800000c747984 */ /* 0x000e680000000000 */
[----:B------:R-:W1:Y:S01]  /*2200*/  LDS.U8 R122, [R12+0x6808] ;  /* 0x006808000c7a7984 */ /* 0x000e620000000000 */
[----:B--2---:R-:W-:-:S03]  /*2210*/  PRMT R101, R118, 0x7604, R101 ;  /* 0x0000760476657816 */ /* 0x004fc60000000065 */
[----:B------:R-:W2:Y:S04]  /*2220*/  LDS.U8 R128, [R12+0x7000] ;  /* 0x007000000c807984 */ /* 0x000ea80000000000 */
[----:B------:R-:W2:Y:S01]  /*2230*/  LDS.U8 R134, [R12+0x7008] ;  /* 0x007008000c867984 */ /* 0x000ea20000000000 */
[----:B------:R-:W-:Y:S01]  /*2240*/  WARPGROUP.ARRIVE ;  /* 0x00000000000079c5 */ /* 0x000fe20000000000 */
[----:B---3--:R-:W-:-:S05]  /*2250*/  PRMT R103, R124, 0x7604, R103 ;  /* 0x000076047c677816 */ /* 0x008fca0000000067 */
[----:B------:R-:W-:Y:S01]  /*2260*/  QGMMA.64x64x32.F32.E5M2.E4M3 R56, R96, gdesc[UR8], R56, gsb0 ;  /* 0x00e0000860387df3 */ /* 0x000fe20008001838 */
[----:B----4-:R-:W-:Y:S02]  /*2270*/  PRMT R105, R130, 0x7604, R105 ;  /* 0x0000760482697816 */ /* 0x010fe40000000069 */
[----:B0-----:R-:W-:Y:S02]  /*2280*/  PRMT R95, R114, 0x7054, R95 ;  /* 0x00007054725f7816 */ /* 0x001fe4000000005f */
[----:B------:R-:W-:Y:S02]  /*2290*/  PRMT R101, R120, 0x7054, R101 ;  /* 0x0000705478657816 */ /* 0x000fe40000000065 */
[----:B------:R-:W-:Y:S02]  /*22a0*/  PRMT R103, R126, 0x7054, R103 ;  /* 0x000070547e677816 */ /* 0x000fe40000000067 */
[----:B------:R-:W-:Y:S02]  /*22b0*/  PRMT R105, R132, 0x7054, R105 ;  /* 0x0000705484697816 */ /* 0x000fe40000000069 */
[----:B-1----:R-:W-:-:S02]  /*22c0*/  PRMT R100, R116, 0x654, R95 ;  /* 0x0000065474647816 */ /* 0x002fc4000000005f */
[----:B------:R-:W-:Y:S02]  /*22d0*/  PRMT R101, R122, 0x654, R101 ;  /* 0x000006547a657816 */ /* 0x000fe40000000065 */
[----:B--2---:R-:W-:Y:S02]  /*22e0*/  PRMT R102, R128, 0x654, R103 ;  /* 0x0000065480667816 */ /* 0x004fe40000000067 */
[----:B------:R-:W-:Y:S01]  /*22f0*/  PRMT R103, R134, 0x654, R105 ;  /* 0x0000065486677816 */ /* 0x000fe20000000069 */
        /* <DEDUP_REMOVED lines=27> */
[----:B------:R-:W-:Y:S01]  /*24b0*/  LDS.U8 R101, [R11+0x7808] ;  /* 0x007808000b657984 */ /* 0x000fe20000000000 */
[----:B---3--:R-:W-:-:S03]  /*24c0*/  PRMT R15, R94, 0x7054, R15 ;  /* 0x000070545e0f7816 */ /* 0x008fc6000000000f */
[----:B------:R-:W-:Y:S01]  /*24d0*/  LDS.U8 R103, [R11+0x8000] ;  /* 0x008000000b677984 */ /* 0x000fe20000000000 */
[----:B----4-:R-:W-:-:S03]  /*24e0*/  PRMT R13, R20, 0x7054, R13 ;  /* 0x00007054140d7816 */ /* 0x010fc6000000000d */
[----:B------:R-:W-:Y:S01]  /*24f0*/  LDS.U8 R105, [R11+0x8008] ;  /* 0x008008000b697984 */ /* 0x000fe20000000000 */
[----:B------:R-:W-:-:S03]  /*2500*/  PRMT R21, R102, 0x7054, R21 ;  /* 0x0000705466157816 */ /* 0x000fc60000000015 */
[----:B------:R-:W1:Y:S01]  /*2510*/  LDS.U8 R112, [R9+0x7800] ;  /* 0x0078000009707984 */ /* 0x000e620000000000 */
[----:B------:R-:W-:-:S03]  /*2520*/  PRMT R23, R108, 0x7054, R23 ;  /* 0x000070546c177816 */ /* 0x000fc60000000017 */
[----:B------:R-:W2:Y:S01]  /*2530*/  LDS.U8 R118, [R9+0x7808] ;  /* 0x0078080009767984 */ /* 0x000ea20000000000 */
[----:B------:R-:W-:-:S03]  /*2540*/  PRMT R97, R98, 0x654, R15 ;  /* 0x0000065462617816 */ /* 0x000fc6000000000f */
[----:B------:R-:W3:Y:S01]  /*2550*/  LDS.U8 R124, [R9+0x8000] ;  /* 0x00800000097c7984 */ /* 0x000ee20000000000 */
[----:B------:R-:W-:-:S03]  /*2560*/  PRMT R96, R96, 0x654, R13 ;  /* 0x0000065460607816 */ /* 0x000fc6000000000d */
[----:B------:R-:W4:Y:S01]  /*2570*/  LDS.U8 R130, [R9+0x8008] ;  /* 0x0080080009827984 */ /* 0x000f220000000000 */
[----:B0-----:R-:W-:-:S03]  /*2580*/  PRMT R98, R104, 0x654, R21 ;  /* 0x0000065468627816 */ /* 0x001fc60000000015 */
[----:B------:R-:W0:Y:S01]  /*2590*/  LDS.U8 R114, [R10+0x7800] ;  /* 0x007800000a727984 */ /* 0x000e220000000000 */
[----:B------:R-:W-:-:S03]  /*25a0*/  PRMT R99, R110, 0x654, R23 ;  /* 0x000006546e637816 */ /* 0x000fc60000000017 */
[----:B------:R-:W0:Y:S04]  /*25b0*/  LDS.U8 R120, [R10+0x7808] ;  /* 0x007808000a787984 */ /* 0x000e280000000000 */
[----:B------:R-:W0:Y:S04]  /*25c0*/  LDS.U8 R126, [R10+0x8000] ;  /* 0x008000000a7e7984 */ /* 0x000e280000000000 */
[----:B------:R-:W0:Y:S04]  /*25d0*/  LDS.U8 R132, [R10+0x8008] ;  /* 0x008008000a847984 */ /* 0x000e280000000000 */
[----:B------:R-:W0:Y:S04]  /*25e0*/  LDS.U8 R116, [R12+0x7800] ;  /* 0x007800000c747984 */ /* 0x000e280000000000 */
[----:B------:R-:W0:Y:S04]  /*25f0*/  LDS.U8 R122, [R12+0x7808] ;  /* 0x007808000c7a7984 */ /* 0x000e280000000000 */
[----:B------:R-:W0:Y:S01]  /*2600*/  LDS.U8 R128, [R12+0x8000] ;  /* 0x008000000c807984 */ /* 0x000e220000000000 */
[----:B-1----:R-:W-:-:S03]  /*2610*/  PRMT R95, R112, 0x7604, R95 ;  /* 0x00007604705f7816 */ /* 0x002fc6000000005f */
[----:B------:R-:W1:Y:S01]  /*2620*/  LDS.U8 R134, [R12+0x8008] ;  /* 0x008008000c867984 */ /* 0x000e620000000000 */
[----:B------:R-:W-:Y:S01]  /*2630*/  WARPGROUP.ARRIVE ;  /* 0x00000000000079c5 */ /* 0x000fe20000000000 */
[----:B--2---:R-:W-:Y:S02]  /*2640*/  PRMT R101, R118, 0x7604, R101 ;  /* 0x0000760476657816 */ /* 0x004fe40000000065 */
[----:B---3--:R-:W-:-:S03]  /*2650*/  PRMT R103, R124, 0x7604, R103 ;  /* 0x000076047c677816 */ /* 0x008fc60000000067 */
[----:B------:R-:W-:Y:S01]  /*2660*/  QGMMA.64x64x32.F32.E5M2.E4M3 R56, R96, gdesc[UR8], R56, gsb0 ;  /* 0x00e0000860387df3 */ /* 0x000fe20008001838 */
[----:B----4-:R-:W-:Y:S02]  /*2670*/  PRMT R105, R130, 0x7604, R105 ;  /* 0x0000760482697816 */ /* 0x010fe40000000069 */
[----:B0-----:R-:W-:Y:S02]  /*2680*/  PRMT R95, R114, 0x7054, R95 ;  /* 0x00007054725f7816 */ /* 0x001fe4000000005f */
[----:B------:R-:W-:Y:S02]  /*2690*/  PRMT R101, R120, 0x7054, R101 ;  /* 0x0000705478657816 */ /* 0x000fe40000000065 */
[----:B------:R-:W-:Y:S02]  /*26a0*/  PRMT R103, R126, 0x7054, R103 ;  /* 0x000070547e677816 */ /* 0x000fe40000000067 */
[----:B------:R-:W-:Y:S02]  /*26b0*/  PRMT R105, R132, 0x7054, R105 ;  /* 0x0000705484697816 */ /* 0x000fe40000000069 */
[----:B------:R-:W-:-:S02]  /*26c0*/  PRMT R108, R116, 0x654, R95 ;  /* 0x00000654746c7816 */ /* 0x000fc4000000005f */
[----:B------:R-:W-:Y:S02]  /*26d0*/  PRMT R109, R122, 0x654, R101 ;  /* 0x000006547a6d7816 */ /* 0x000fe40000000065 */
[----:B------:R-:W-:Y:S02]  /*26e0*/  PRMT R110, R128, 0x654, R103 ;  /* 0x00000654806e7816 */ /* 0x000fe40000000067 */
[----:B-1----:R-:W-:Y:S01]  /*26f0*/  PRMT R111, R134, 0x654, R105 ;  /* 0x00000654866f7816 */ /* 0x002fe20000000069 */
[----:B------:R-:W-:-:S03]  /*2700*/  WARPGROUP.DEPBAR.LE gsb0, 0x0 ;  /* 0x00008000000079c5 */ /* 0x000fc60000010000 */
[----:B------:R-:W-:-:S06]  /*2710*/  WARPGROUP.ARRIVE ;  /* 0x00000000000079c5 */ /* 0x000fcc0000000000 */
[----:B------:R-:W-:Y:S03]  /*2720*/  QGMMA.64x64x32.F32.E5M2.E4M3 R24, R108, gdesc[UR8], R24, gsb0 ;  /* 0x00e000086c187df3 */ /* 0x000fe60008001818 */
[----:B------:R-:W-:Y:S02]  /*2730*/  WARPGROUP.DEPBAR.LE gsb0, 0x0 ;  /* 0x00008000000079c5 */ /* 0x000fe40000010000 */
[----:B------:R-:W-:Y:S05]  /*2740*/  @!P2 BRA `(.L_x_22) ;  /* 0x00000024009ca947 */ /* 0x000fea0003800000 */
[----:B------:R-:W-:Y:S05]  /*2750*/  @!P0 BRA `(.L_x_23) ;  /* 0x0000000000048947 */ /* 0x000fea0003800000 */
[----:B------:R-:W-:Y:S01]  /*2760*/  BPT.TRAP 0x1 ;  /* 0x000000040000795c */ /* 0x000fe20000300000 */
.L_x_23:
[----:B------:R-:W-:-:S05]  /*2770*/  IMAD.SHL.U32 R130, R3, 0x8000, RZ ;  /* 0x0000800003827824 */ /* 0x000fca00078e00ff */
[----:B------:R-:W-:-:S05]  /*2780*/  LOP3.LUT R9, R130, R5, RZ, 0xfc, !PT ;  /* 0x0000000582097212 */ /* 0x000fca00078efcff */
[----:B------:R-:W-:Y:S01]  /*2790*/  IMAD.IADD R9, R0, 0x1, R9 ;  /* 0x0000000100097824 */ /* 0x000fe200078e0209 */
[----:B------:R-:W-:Y:S06]  /*27a0*/  @P1 BRA `(.L_x_24) ;  /* 0x0000000000081947 */ /* 0x000fec0003800000 */
[----:B------:R-:W0:Y:S02]  /*27b0*/  SYNCS.PHASECHK.TRANS64.TRYWAIT P1, [R7+URZ], R8 ;  /* 0x00000008070075a7 */ /* 0x000e24000802017f */
[----:B0-----:R-:W-:Y:S05]  /*27c0*/  @!P1 BRA `(.L_x_25) ;  /* 0x0000009000b49947 */ /* 0x001fea0003800000 */
.L_x_24:
[--C-:B------:R-:W-:Y:S01]  /*27d0*/  IMAD.IADD R99, R4, 0x1, R9.reuse ;  /* 0x0000000104637824 */ /* 0x100fe200078e0209 */
[----:B0-----:R-:W-:Y:S01]  /*27e0*/  LDS.U8 R7, [R9+0x800] ;  /* 0x0008000009077984 */ /* 0x001fe20000000000 */
[C---:B------:R-:W-:Y:S02]  /*27f0*/  IMAD.IADD R101, R6.reuse, 0x1, R9 ;  /* 0x0000000106657824 */ /* 0x040fe400078e0209 */
[----:B------:R-:W-:Y:S01]  /*2800*/  IMAD.IADD R103, R6, 0x1, R99 ;  /* 0x0000000106677824 */ /* 0x000fe200078e0263 */
[----:B------:R-:W-:Y:S04]  /*2810*/  LDS.U8 R15, [R9+0x1008] ;  /* 0x00100800090f7984 */ /* 0x000fe80000000000 */
[----:B------:R-:W0:Y:S04]  /*2820*/  LDS.U8 R8, [R99+0x800] ;  /* 0x0008000063087984 */ /* 0x000e280000000000 */
[----:B------:R-:W1:Y:S04]  /*2830*/  LDS.U8 R96, [R99+0x1008] ;  /* 0x0010080063607984 */ /* 0x000e680000000000 */
[----:B------:R-:W-:Y:S04]  /*2840*/  LDS.U8 R11, [R9+0x808] ;  /* 0x00080800090b7984 */ /* 0x000fe80000000000 */
[----:B------:R-:W-:Y:S04]  /*2850*/  LDS.U8 R13, [R9+0x1000] ;  /* 0x00100000090d7984 */ /* 0x000fe80000000000 */
[----:B------:R-:W-:Y:S04]  /*2860*/  LDS.U8 R21, [R9+0x4800] ;  /* 0x0048000009157984 */ /* 0x000fe80000000000 */
[----:B------:R-:W-:Y:S04]  /*2870*/  LDS.U8 R23, [R9+0x4808] ;  /* 0x0048080009177984 */ /* 0x000fe80000000000 */
[----:B------:R-:W-:Y:S04]  /*2880*/  LDS.U8 R95, [R9+0x5000] ;  /* 0x00500000095f7984 */ /* 0x000fe80000000000 */
[----:B------:R2:W-:Y:S04]  /*2890*/  LDS.U8 R97, [R9+0x5008] ;  /* 0x0050080009617984 */ /* 0x0005e80000000000 */
[----:B------:R-:W3:Y:S04]  /*28a0*/  LDS.U8 R12, [R99+0x808] ;  /* 0x00080800630c7984 */ /* 0x000ee80000000000 */
[----:B------:R-:W4:Y:S01]  /*28b0*/  LDS.U8 R22, [R99+0x1000] ;  /* 0x0010000063167984 */ /* 0x000f220000000000 */
[----:B--2---:R-:W2:Y:S03]  /*28c0*/  LDC R9, c[0x0][0x28c] ;  /* 0x0000a300ff097b82 */ /* 0x004ea60000000800 */
[----:B------:R-:W4:Y:S01]  /*28d0*/  LDS.U8 R106, [R99+0x4800] ;  /* 0x00480000636a7984 */ /* 0x000f220000000000 */
[----:B0-----:R-:W-:-:S03]  /*28e0*/  PRMT R7, R8, 0x7604, R7 ;  /* 0x0000760408077816 */ /* 0x001fc60000000007 */
[----:B------:R-:W0:Y:S01]  /*28f0*/  LDS.U8 R112, [R99+0x4808] ;  /* 0x0048080063707984 */ /* 0x000e220000000000 */
[----:B-1----:R-:W-:-:S03]  /*2900*/  PRMT R15, R96, 0x7604, R15 ;  /* 0x00007604600f7816 */ /* 0x002fc6000000000f */
[----:B------:R-:W1:Y:S04]  /*2910*/  LDS.U8 R118, [R99+0x5000] ;  /* 0x0050000063767984 */ /* 0x000e680000000000 */
[----:B------:R-:W1:Y:S04]  /*2920*/  LDS.U8 R124, [R99+0x5008] ;  /* 0x00500800637c7984 */ /* 0x000e680000000000 */
[----:B------:R-:W1:Y:S04]  /*2930*/  LDS.U8 R10, [R101+0x800] ;  /* 0x00080000650a7984 */ /* 0x000e680000000000 */
[----:B------:R-:W1:Y:S01]  /*2940*/  LDS.U8 R98, [R101+0x1008] ;  /* 0x0010080065627984 */ /* 0x000e620000000000 */
[----:B--2---:R-:W-:-:S03]  /*2950*/  ISETP.GE.AND P1, PT, R9, 0x101, PT ;  /* 0x000001010900780c */ /* 0x004fc60003f26270 */
[----:B------:R-:W2:Y:S04]  /*2960*/  LDS.U8 R14, [R101+0x808] ;  /* 0x00080800650e7984 */ /* 0x000ea80000000000 */
[----:B------:R-:W2:Y:S04]  /*2970*/  LDS.U8 R94, [R101+0x1000] ;  /* 0x00100000655e7984 */ /* 0x000ea80000000000 */
[----:B------:R-:W2:Y:S01]  /*2980*/  LDS.U8 R108, [R101+0x4800] ;  /* 0x00480000656c7984 */ /* 0x000ea20000000000 */
[----:B---3--:R-:W-:-:S03]  /*2990*/  PRMT R11, R12, 0x7604, R11 ;  /* 0x000076040c0b7816 */ /* 0x008fc6000000000b */
[----:B------:R-:W3:Y:S01]  /*29a0*/  LDS.U8 R114, [R101+0x4808] ;  /* 0x0048080065727984 */ /* 0x000ee20000000000 */
[----:B----4-:R-:W-:-:S03]  /*29b0*/  PRMT R13, R22, 0x7604, R13 ;  /* 0x00007604160d7816 */ /* 0x010fc6000000000d */
[----:B------:R-:W4:Y:S01]  /*29c0*/  LDS.U8 R120, [R101+0x5000] ;  /* 0x0050000065787984 */ /* 0x000f220000000000 */
[----:B------:R-:W-:-:S03]  /*29d0*/  PRMT R21, R106, 0x7604, R21 ;  /* 0x000076046a157816 */ /* 0x000fc60000000015 */
[----:B------:R-:W4:Y:S01]  /*29e0*/  LDS.U8 R126, [R101+0x5008] ;  /* 0x00500800657e7984 */ /* 0x000f220000000000 */
[----:B0-----:R-:W-:-:S03]  /*29f0*/  PRMT R23, R112, 0x7604, R23 ;  /* 0x0000760470177816 */ /* 0x001fc60000000017 */
[----:B------:R-:W0:Y:S01]  /*2a00*/  LDS.U8 R100, [R103+0x800] ;  /* 0x0008000067647984 */ /* 0x000e220000000000 */
[----:B-1----:R-:W-:-:S03]  /*2a10*/  PRMT R95, R118, 0x7604, R95 ;  /* 0x00007604765f7816 */ /* 0x002fc6000000005f */
[----:B------:R-:W1:Y:S01]  /*2a20*/  LDS.U8 R104, [R103+0x1008] ;  /* 0x0010080067687984 */ /* 0x000e620000000000 */
[----:B------:R-:W-:-:S03]  /*2a30*/  PRMT R97, R124, 0x7604, R97 ;  /* 0x000076047c617816 */ /* 0x000fc60000000061 */
[----:B------:R-:W1:Y:S01]  /*2a40*/  LDS.U8 R20, [R103+0x808] ;  /* 0x0008080067147984 */ /* 0x000e620000000000 */
[----:B------:R-:W-:-:S03]  /*2a50*/  PRMT R7, R10, 0x7054, R7 ;  /* 0x000070540a077816 */ /* 0x000fc60000000007 */
[----:B------:R-:W1:Y:S01]  /*2a60*/  LDS.U8 R102, [R103+0x1000] ;  /* 0x0010000067667984 */ /* 0x000e620000000000 */
[----:B------:R-:W-:-:S03]  /*2a70*/  PRMT R15, R98, 0x7054, R15 ;  /* 0x00007054620f7816 */ /* 0x000fc6000000000f */
[----:B------:R-:W1:Y:S01]  /*2a80*/  LDS.U8 R110, [R103+0x4800] ;  /* 0x00480000676e7984 */ /* 0x000e620000000000 */
[----:B--2---:R-:W-:-:S03]  /*2a90*/  PRMT R11, R14, 0x7054, R11 ;  /* 0x000070540e0b7816 */ /* 0x004fc6000000000b */
[----:B------:R-:W2:Y:S01]  /*2aa0*/  LDS.U8 R116, [R103+0x4808] ;  /* 0x0048080067747984 */ /* 0x000ea20000000000 */
[----:B------:R-:W-:-:S03]  /*2ab0*/  PRMT R13, R94, 0x7054, R13 ;  /* 0x000070545e0d7816 */ /* 0x000fc6000000000d */
[----:B------:R-:W2:Y:S01]  /*2ac0*/  LDS.U8 R122, [R103+0x5000] ;  /* 0x00500000677a7984 */ /* 0x000ea20000000000 */
[----:B------:R-:W-:-:S03]  /*2ad0*/  PRMT R21, R108, 0x7054, R21 ;  /* 0x000070546c157816 */ /* 0x000fc60000000015 */
[----:B------:R1:W2:Y:S01]  /*2ae0*/  LDS.U8 R128, [R103+0x5008] ;  /* 0x0050080067807984 */ /* 0x0002a20000000000 */
[----:B---3--:R-:W-:Y:S02]  /*2af0*/  PRMT R23, R114, 0x7054, R23 ;  /* 0x0000705472177816 */ /* 0x008fe40000000017 */
[----:B----4-:R-:W-:Y:S02]  /*2b00*/  PRMT R95, R120, 0x7054, R95 ;  /* 0x00007054785f7816 */ /* 0x010fe4000000005f */
[----:B------:R-:W-:Y:S02]  /*2b10*/  PRMT R97, R126, 0x7054, R97 ;  /* 0x000070547e617816 */ /* 0x000fe40000000061 */
[----:B0-----:R-:W-:Y:S01]  /*2b20*/  PRMT R100, R100, 0x654, R7 ;  /* 0x0000065464647816 */ /* 0x001fe20000000007 */
[----:B------:R-:W-:Y:S01]  /*2b30*/  IMAD.U32 R7, RZ, RZ, UR39 ;  /* 0x00000027ff077e24 */ /* 0x000fe2000f8e00ff */
[----:B-1----:R-:W-:Y:S02]  /*2b40*/  PRMT R103, R104, 0x654, R15 ;  /* 0x0000065468677816 */ /* 0x002fe4000000000f */
[----:B------:R-:W-:-:S02]  /*2b50*/  PRMT R101, R20, 0x654, R11 ;  /* 0x0000065414657816 */ /* 0x000fc4000000000b */
[----:B------:R-:W-:Y:S02]  /*2b60*/  PRMT R102, R102, 0x654, R13 ;  /* 0x0000065466667816 */ /* 0x000fe4000000000d */
[----:B------:R-:W-:Y:S02]  /*2b70*/  PRMT R104, R110, 0x654, R21 ;  /* 0x000006546e687816 */ /* 0x000fe40000000015 */
[----:B--2---:R-:W-:Y:S02]  /*2b80*/  PRMT R105, R116, 0x654, R23 ;  /* 0x0000065474697816 */ /* 0x004fe40000000017 */
[----:B------:R-:W-:Y:S02]  /*2b90*/  PRMT R106, R122, 0x654, R95 ;  /* 0x000006547a6a7816 */ /* 0x000fe4000000005f */
[----:B------:R-:W-:Y:S01]  /*2ba0*/  PRMT R107, R128, 0x654, R97 ;  /* 0x00000654806b7816 */ /* 0x000fe20000000061 */
[----:B------:R-:W-:Y:S06]  /*2bb0*/  @!P1 BRA `(.L_x_26) ;  /* 0x0000001000ec9947 */ /* 0x000fec0003800000 */
[----:B------:R-:W-:Y:S01]  /*2bc0*/  R2UR UR4, R3 ;  /* 0x00000000030472ca */ /* 0x000fe200000e0000 */
[----:B------:R-:W-:Y:S01]  /*2bd0*/  UIADD3 UR5, UR40, -0x1, URZ ;  /* 0xffffffff28057890 */ /* 0x000fe2000fffe03f */
[----:B------:R-:W-:-:S05]  /*2be0*/  IMAD.U32 R7, RZ, RZ, UR39 ;  /* 0x00000027ff077e24 */ /* 0x000fca000f8e00ff */
[----:B------:R-:W-:-:S08]  /*2bf0*/  IMAD.U32 R8, RZ, RZ, UR5 ;  /* 0x00000005ff087e24 */ /* 0x000fd0000f8e00ff */
.L_x_34:
[----:B------:R-:W-:-:S04]  /*2c00*/  UIADD3 UR5, UR4, 0x1, URZ ;  /* 0x0000000104057890 */ /* 0x000fc8000fffe03f */
[----:B------:R-:W-:-:S04]  /*2c10*/  UISETP.NE.AND UP0, UPT, UR5, 0x5, UPT ;  /* 0x000000050500788c */ /* 0x000fc8000bf05270 */
[----:B------:R-:W-:Y:S02]  /*2c20*/  USEL UR6, URZ, 0x1, UP0 ;  /* 0x000000013f067887 */ /* 0x000fe40008000000 */
[----:B------:R-:W-:-:S04]  /*2c30*/  USEL UR5, UR5, URZ, UP0 ;  /* 0x0000003f05057287 */ /* 0x000fc80008000000 */
[----:B------:R-:W-:Y:S02]  /*2c40*/  LOP3.LUT R93, R93, UR6, RZ, 0x3c, !PT ;  /* 0x000000065d5d7c12 */ /* 0x000fe4000f8e3cff */
[----:B------:R-:W-:Y:S01]  /*2c50*/  IMAD.U32 R3, RZ, RZ, UR5 ;  /* 0x00000005ff037e24 */ /* 0x000fe2000f8e00ff */
[----:B------:R-:W-:Y:S06]  /*2c60*/  @!P0 BRA `(.L_x_27) ;  /* 0x0000000000048947 */ /* 0x000fec0003800000 */
[----:B------:R-:W-:Y:S01]  /*2c70*/  BPT.TRAP 0x1 ;  /* 0x000000040000795c */ /* 0x000fe20000300000 */
.L_x_27:
[----:B------:R-:W0:Y:S01]  /*2c80*/  S2UR UR6, SR_CgaCtaId ;  /* 0x00000000000679c3 */ /* 0x000e220000008800 */
[----:B------:R-:W-:Y:S01]  /*2c90*/  UMOV UR5, 0x400 ;  /* 0x0000040000057882 */ /* 0x000fe20000000000 */
[----:B------:R-:W-:Y:S01]  /*2ca0*/  SHF.L.U32 R9, R93, 0x1f, RZ ;  /* 0x0000001f5d097819 */ /* 0x000fe200000006ff */
[----:B------:R-:W-:Y:S01]  /*2cb0*/  UMOV UR11, 0x40000040 ;  /* 0x40000040000b7882 */ /* 0x000fe20000000000 */
[----:B------:R-:W-:-:S06]  /*2cc0*/  USHF.L.U32 UR8, UR4, 0xf, URZ ;  /* 0x0000000f04087899 */ /* 0x000fcc000800063f */
[----:B------:R-:W-:Y:S01]  /*2cd0*/  LOP3.LUT R11, R5, UR8, RZ, 0xfc, !PT ;  /* 0x00000008050b7c12 */ /* 0x000fe2000f8efcff */
[----:B0-----:R-:W-:Y:S02]  /*2ce0*/  ULEA UR5, UR6, UR5, 0x18 ;  /* 0x0000000506057291 */ /* 0x001fe4000f8ec03f */
[----:B------:R-:W-:-:S04]  /*2cf0*/  ULEA UR6, UR4, UR7, 0x9 ;  /* 0x0000000704067291 */ /* 0x000fc8000f8e483f */
[----:B------:R-:W-:Y:S01]  /*2d00*/  IMAD.U32 R0, RZ, RZ, UR5 ;  /* 0x00000005ff007e24 */ /* 0x000fe2000f8e00ff */
[----:B------:R-:W-:Y:S02]  /*2d10*/  UIADD3 UR4, UR6, 0x2, URZ ;  /* 0x0000000206047890 */ /* 0x000fe4000fffe03f */
[----:B------:R-:W-:Y:S01]  /*2d20*/  UMOV UR10, UR6 ;  /* 0x00000006000a7c82 */ /* 0x000fe20008000000 */
[----:B------:R-:W-:Y:S02]  /*2d30*/  IMAD R10, R3, 0x8, R0 ;  /* 0x00000008030a7824 */ /* 0x000fe400078e0200 */
[----:B------:R-:W-:Y:S02]  /*2d40*/  IMAD.IADD R111, R0, 0x1, R11 ;  /* 0x00000001006f7824 */ /* 0x000fe400078e020b */
[----:B------:R0:W1:Y:S01]  /*2d50*/  SYNCS.PHASECHK.TRANS64.TRYWAIT P1, [R10+URZ], R9 ;  /* 0x000000090a0075a7 */ /* 0x000062000802017f */
[----:B------:R-:W-:Y:S01]  /*2d60*/  WARPGROUP.ARRIVE ;  /* 0x00000000000079c5 */ /* 0x000fe20000000000 */
[----:B------:R-:W-:-:S02]  /*2d70*/  IMAD.IADD R113, R4, 0x1, R111 ;  /* 0x0000000104717824 */ /* 0x000fc400078e026f */
[C---:B------:R-:W-:Y:S02]  /*2d80*/  IMAD.IADD R12, R6.reuse, 0x1, R111 ;  /* 0x00000001060c7824 */ /* 0x040fe400078e026f */
[----:B------:R-:W-:Y:S01]  /*2d90*/  IMAD.IADD R11, R6, 0x1, R113 ;  /* 0x00000001060b7824 */ /* 0x000fe200078e0271 */
[----:B------:R-:W-:Y:S03]  /*2da0*/  QGMMA.64x64x32.F32.E5M2.E4M3 R56, R100, gdesc[UR8], R56, gsb0 ;  /* 0x00e0000864387df3 */ /* 0x000fe60008001838 */
[----:B------:R-:W-:Y:S02]  /*2db0*/  WARPGROUP.DEPBAR.LE gsb0, 0x0 ;  /* 0x00008000000079c5 */ /* 0x000fe40000010000 */
[----:B------:R-:W-:-:S06]  /*2dc0*/  WARPGROUP.ARRIVE ;  /* 0x00000000000079c5 */ /* 0x000fcc0000000000 */
[----:B------:R-:W-:Y:S01]  /*2dd0*/  QGMMA.64x64x32.F32.E5M2.E4M3 R24, R104, gdesc[UR8], R24, gsb0 ;  /* 0x00e0000868187df3 */ /* 0x000fe20008001818 */
[----:B------:R-:W-:Y:S01]  /*2de0*/  UMOV UR10, UR4 ;  /* 0x00000004000a7c82 */ /* 0x000fe20008000000 */
[----:B------:R-:W-:Y:S01]  /*2df0*/  UMOV UR11, 0x40000040 ;  /* 0x40000040000b7882 */ /* 0x000fe20000000000 */
[----:B------:R-:W-:Y:S02]  /*2e00*/  WARPGROUP.DEPBAR.LE gsb0, 0x0 ;  /* 0x00008000000079c5 */ /* 0x000fe40000010000 */
[----:B------:R-:W-:Y:S04]  /*2e10*/  LDS.U8 R13, [R111+0x1800] ;  /* 0x001800006f0d7984 */ /* 0x000fe80000000000 */
[----:B------:R-:W2:Y:S04]  /*2e20*/  LDS.U8 R14, [R113+0x1800] ;  /* 0x00180000710e7984 */ /* 0x000ea80000000000 */
[----:B------:R-:W-:Y:S04]  /*2e30*/  LDS.U8 R15, [R111+0x1808] ;  /* 0x001808006f0f7984 */ /* 0x000fe80000000000 */
[----:B------:R-:W3:Y:S04]  /*2e40*/  LDS.U8 R22, [R113+0x1808] ;  /* 0x0018080071167984 */ /* 0x000ee80000000000 */
[----:B------:R-:W-:Y:S04]  /*2e50*/  LDS.U8 R21, [R111+0x2000] ;  /* 0x002000006f157984 */ /* 0x000fe80000000000 */
[----:B------:R-:W4:Y:S04]  /*2e60*/  LDS.U8 R98, [R113+0x2000] ;  /* 0x0020000071627984 */ /* 0x000f280000000000 */
[----:B------:R-:W-:Y:S04]  /*2e70*/  LDS.U8 R95, [R111+0x2008] ;  /* 0x002008006f5f7984 */ /* 0x000fe80000000000 */
[----:B------:R-:W0:Y:S04]  /*2e80*/  LDS.U8 R104, [R113+0x2008] ;  /* 0x0020080071687984 */ /* 0x000e280000000000 */
[----:B------:R-:W1:Y:S04]  /*2e90*/  LDS.U8 R20, [R12+0x1800] ;  /* 0x001800000c147984 */ /* 0x000e680000000000 */
[----:B------:R-:W1:Y:S04]  /*2ea0*/  LDS.U8 R94, [R12+0x1808] ;  /* 0x001808000c5e7984 */ /* 0x000e680000000000 */
[----:B------:R-:W1:Y:S04]  /*2eb0*/  LDS.U8 R102, [R12+0x2000] ;  /* 0x002000000c667984 */ /* 0x000e680000000000 */
[----:B------:R-:W1:Y:S01]  /*2ec0*/  LDS.U8 R106, [R12+0x2008] ;  /* 0x002008000c6a7984 */ /* 0x000e620000000000 */
[----:B--2---:R-:W-:-:S03]  /*2ed0*/  PRMT R13, R14, 0x7604, R13 ;  /* 0x000076040e0d7816 */ /* 0x004fc6000000000d */
[----:B------:R-:W2:Y:S04]  /*2ee0*/  LDS.U8 R100, [R11+0x1800] ;  /* 0x001800000b647984 */ /* 0x000ea80000000000 */
[----:B------:R-:W2:Y:S01]  /*2ef0*/  LDS.U8 R96, [R11+0x1808] ;  /* 0x001808000b607984 */ /* 0x000ea20000000000 */
[----:B---3--:R-:W-:-:S03]  /*2f00*/  PRMT R15, R22, 0x7604, R15 ;  /* 0x00007604160f7816 */ /* 0x008fc6000000000f */
[----:B------:R-:W3:Y:S04]  /*2f10*/  LDS.U8 R23, [R11+0x2000] ;  /* 0x002000000b177984 */ /* 0x000ee80000000000 */
[----:B------:R-:W3:Y:S01]  /*2f20*/  LDS.U8 R108, [R11+0x2008] ;  /* 0x002008000b6c7984 */ /* 0x000ee20000000000 */
[----:B----4-:R-:W-:-:S03]  /*2f30*/  PRMT R21, R98, 0x7604, R21 ;  /* 0x0000760462157816 */ /* 0x010fc60000000015 */
[----:B------:R-:W-:Y:S01]  /*2f40*/  LDS.U8 R97, [R111+0x5800] ;  /* 0x005800006f617984 */ /* 0x000fe20000000000 */
[----:B0-----:R-:W-:-:S03]  /*2f50*/  PRMT R95, R104, 0x7604, R95 ;  /* 0x00007604685f7816 */ /* 0x001fc6000000005f */
[----:B------:R-:W0:Y:S01]  /*2f60*/  LDS.U8 R110, [R113+0x5800] ;  /* 0x00580000716e7984 */ /* 0x000e220000000000 */
[----:B-1----:R-:W-:-:S03]  /*2f70*/  PRMT R13, R20, 0x7054, R13 ;  /* 0x00007054140d7816 */ /* 0x002fc6000000000d */
[----:B------:R-:W-:Y:S01]  /*2f80*/  LDS.U8 R99, [R111+0x5808] ;  /* 0x005808006f637984 */ /* 0x000fe20000000000 */
[----:B------:R-:W-:-:S03]  /*2f90*/  PRMT R15, R94, 0x7054, R15 ;  /* 0x000070545e0f7816 */ /* 0x000fc6000000000f */
[----:B------:R-:W1:Y:S01]  /*2fa0*/  LDS.U8 R116, [R113+0x5808] ;  /* 0x0058080071747984 */ /* 0x000e620000000000 */
[----:B------:R-:W-:-:S03]  /*2fb0*/  PRMT R102, R102, 0x7054, R21 ;  /* 0x0000705466667816 */ /* 0x000fc60000000015 */
[----:B------:R-:W-:Y:S01]  /*2fc0*/  LDS.U8 R105, [R111+0x6000] ;  /* 0x006000006f697984 */ /* 0x000fe20000000000 */
[----:B------:R-:W-:-:S03]  /*2fd0*/  PRMT R95, R106, 0x7054, R95 ;  /* 0x000070546a5f7816 */ /* 0x000fc6000000005f */
[----:B------:R-:W4:Y:S01]  /*2fe0*/  LDS.U8 R122, [R113+0x6000] ;  /* 0x00600000717a7984 */ /* 0x000f220000000000 */
[----:B--2---:R-:W-:-:S03]  /*2ff0*/  PRMT R100, R100, 0x654, R13 ;  /* 0x0000065464647816 */ /* 0x004fc6000000000d */
[----:B------:R-:W-:Y:S01]  /*3000*/  LDS.U8 R109, [R111+0x6008] ;  /* 0x006008006f6d7984 */ /* 0x000fe20000000000 */
[----:B------:R-:W-:-:S03]  /*3010*/  PRMT R101, R96, 0x654, R15 ;  /* 0x0000065460657816 */ /* 0x000fc6000000000f */
[----:B------:R-:W2:Y:S01]  /*3020*/  LDS.U8 R126, [R113+0x6008] ;  /* 0x00600800717e7984 */ /* 0x000ea20000000000 */
[----:B---3--:R-:W-:-:S03]  /*3030*/  PRMT R102, R23, 0x654, R102 ;  /* 0x0000065417667816 */ /* 0x008fc60000000066 */
[----:B------:R-:W3:Y:S01]  /*3040*/  LDS.U8 R112, [R12+0x5800] ;  /* 0x005800000c707984 */ /* 0x000ee20000000000 */
[----:B------:R-:W-:-:S03]  /*3050*/  PRMT R103, R108, 0x654, R95 ;  /* 0x000006546c677816 */ /* 0x000fc6000000005f */
[----:B------:R-:W3:Y:S04]  /*3060*/  LDS.U8 R118, [R12+0x5808] ;  /* 0x005808000c767984 */ /* 0x000ee80000000000 */
[----:B------:R-:W3:Y:S04]  /*3070*/  LDS.U8 R124, [R12+0x6000] ;  /* 0x006000000c7c7984 */ /* 0x000ee80000000000 */
[----:B------:R-:W3:Y:S01]  /*3080*/  LDS.U8 R128, [R12+0x6008] ;  /* 0x006008000c807984 */ /* 0x000ee20000000000 */
[----:B0-----:R-:W-:-:S03]  /*3090*/  PRMT R97, R110, 0x7604, R97 ;  /* 0x000076046e617816 */ /* 0x001fc60000000061 */
[----:B------:R-:W0:Y:S04]  /*30a0*/  LDS.U8 R114, [R11+0x5800] ;  /* 0x005800000b727984 */ /* 0x000e280000000000 */
[----:B------:R-:W0:Y:S01]  /*30b0*/  LDS.U8 R120, [R11+0x5808] ;  /* 0x005808000b787984 */ /* 0x000e220000000000 */
[----:B-1----:R-:W-:-:S03]  /*30c0*/  PRMT R99, R116, 0x7604, R99 ;  /* 0x0000760474637816 */ /* 0x002fc60000000063 */
[----:B------:R-:W1:Y:S04]  /*30d0*/  LDS.U8 R107, [R11+0x6000] ;  /* 0x006000000b6b7984 */ /* 0x000e680000000000 */
[----:B------:R-:W1:Y:S01]  /*30e0*/  LDS.U8 R130, [R11+0x6008] ;  /* 0x006008000b827984 */ /* 0x000e620000000000 */
[----:B------:R-:W-:Y:S01]  /*30f0*/  WARPGROUP.ARRIVE ;  /* 0x00000000000079c5 */ /* 0x000fe20000000000 */
[----:B----4-:R-:W-:-:S05]  /*3100*/  PRMT R105, R122, 0x7604, R105 ;  /* 0x000076047a697816 */ /* 0x010fca0000000069 */
[----:B------:R-:W-:Y:S01]  /*3110*/  QGMMA.64x64x32.F32.E5M2.E4M3 R56, R100, gdesc[UR8], R56, gsb0 ;  /* 0x00e0000864387df3 */ /* 0x000fe20008001838 */
[----:B--2---:R-:W-:Y:S02]  /*3120*/  PRMT R109, R126, 0x7604, R109 ;  /* 0x000076047e6d7816 */ /* 0x004fe4000000006d */
[----:B---3--:R-:W-:Y:S02]  /*3130*/  PRMT R97, R112, 0x7054, R97 ;  /* 0x0000705470617816 */ /* 0x008fe40000000061 */
[----:B------:R-:W-:Y:S02]  /*3140*/  PRMT R99, R118, 0x7054, R99 ;  /* 0x0000705476637816 */ /* 0x000fe40000000063 */
[----:B------:R-:W-:Y:S02]  /*3150*/  PRMT R124, R124, 0x7054, R105 ;  /* 0x000070547c7c7816 */ /* 0x000fe40000000069 */
[----:B------:R-:W-:Y:S02]  /*3160*/  PRMT R109, R128, 0x7054, R109 ;  /* 0x00007054806d7816 */ /* 0x000fe4000000006d */
[----:B0-----:R-:W-:-:S02]  /*3170*/  PRMT R104, R114, 0x654, R97 ;  /* 0x0000065472687816 */ /* 0x001fc40000000061 */
[----:B------:R-:W-:Y:S02]  /*3180*/  PRMT R105, R120, 0x654, R99 ;  /* 0x0000065478697816 */ /* 0x000fe40000000063 */
[----:B-1----:R-:W-:Y:S02]  /*3190*/  PRMT R106, R107, 0x654, R124 ;  /* 0x000006546b6a7816 */ /* 0x002fe4000000007c */
[----:B------:R-:W-:Y:S01]  /*31a0*/  PRMT R107, R130, 0x654, R109 ;  /* 0x00000654826b7816 */ /* 0x000fe2000000006d */
[----:B------:R-:W-:Y:S02]  /*31b0*/  WARPGROUP.DEPBAR.LE gsb0, 0x0 ;  /* 0x00008000000079c5 */ /* 0x000fe40000010000 */
[----:B------:R-:W-:Y:S04]  /*31c0*/  LDS.U8 R13, [R111+0x2800] ;  /* 0x002800006f0d7984 */ /* 0x000fe80000000000 */
[----:B------:R-:W0:Y:S01]  /*31d0*/  LDS.U8 R14, [R113+0x2800] ;  /* 0x00280000710e7984 */ /* 0x000e220000000000 */
[----:B------:R-:W-:-:S06]  /*31e0*/  WARPGROUP.ARRIVE ;  /* 0x00000000000079c5 */ /* 0x000fcc0000000000 */
[----:B------:R-:W-:Y:S01]  /*31f0*/  QGMMA.64x64x32.F32.E5M2.E4M3 R24, R104, gdesc[UR8], R24, gsb0 ;  /* 0x00e0000868187df3 */ /* 0x000fe20008001818 */
[----:B0-----:R-:W-:Y:S02]  /*3200*/  PRMT R13, R14, 0x7604, R13 ;  /* 0x000076040e0d7816 */ /* 0x001fe4000000000d */
[----:B------:R-:W-:Y:S02]  /*3210*/  WARPGROUP.DEPBAR.LE gsb0, 0x0 ;  /* 0x00008000000079c5 */ /* 0x000fe40000010000 */
[----:B------:R-:W-:Y:S04]  /*3220*/  LDS.U8 R15, [R111+0x2808] ;  /* 0x002808006f0f7984 */ /* 0x000fe80000000000 */
[----:B------:R-:W0:Y:S04]  /*3230*/  LDS.U8 R22, [R113+0x2808] ;  /* 0x0028080071167984 */ /* 0x000e280000000000 */
[----:B------:R-:W-:Y:S04]  /*3240*/  LDS.U8 R99, [R111+0x7000] ;  /* 0x007000006f637984 */ /* 0x000fe80000000000 */
[----:B------:R-:W1:Y:S04]  /*3250*/  LDS.U8 R122, [R113+0x7000] ;  /* 0x00700000717a7984 */ /* 0x000e680000000000 */
[----:B------:R-:W-:Y:S04]  /*3260*/  LDS.U8 R21, [R111+0x3000] ;  /* 0x003000006f157984 */ /* 0x000fe80000000000 */
[----:B------:R-:W2:Y:S04]  /*3270*/  LDS.U8 R100, [R113+0x3000] ;  /* 0x0030000071647984 */ /* 0x000ea80000000000 */
[----:B------:R-:W-:Y:S04]  /*3280*/  LDS.U8 R23, [R111+0x3008] ;  /* 0x003008006f177984 */ /* 0x000fe80000000000 */
[----:B------:R-:W3:Y:S04]  /*3290*/  LDS.U8 R106, [R113+0x3008] ;  /* 0x00300800716a7984 */ /* 0x000ee80000000000 */
[----:B------:R-:W-:Y:S04]  /*32a0*/  LDS.U8 R95, [R111+0x6800] ;  /* 0x006800006f5f7984 */ /* 0x000fe80000000000 */
[----:B------:R-:W4:Y:S04]  /*32b0*/  LDS.U8 R112, [R113+0x6800] ;  /* 0x0068000071707984 */ /* 0x000f280000000000 */
[----:B------:R-:W-:Y:S04]  /*32c0*/  LDS.U8 R97, [R111+0x6808] ;  /* 0x006808006f617984 */ /* 0x000fe80000000000 */
[----:B------:R-:W4:Y:S01]  /*32d0*/  LDS.U8 R118, [R113+0x6808] ;  /* 0x0068080071767984 */ /* 0x000f220000000000 */
[----:B0-----:R-:W-:-:S03]  /*32e0*/  PRMT R15, R22, 0x7604, R15 ;  /* 0x00007604160f7816 */ /* 0x001fc6000000000f */
[----:B------:R-:W-:Y:S04]  /*32f0*/  LDS.U8 R105, [R111+0x7008] ;  /* 0x007008006f697984 */ /* 0x000fe80000000000 */
[----:B------:R-:W0:Y:S01]  /*3300*/  LDS.U8 R126, [R113+0x7008] ;  /* 0x00700800717e7984 */ /* 0x000e220000000000 */
[----:B-1----:R-:W-:-:S03]  /*3310*/  PRMT R99, R122, 0x7604, R99 ;  /* 0x000076047a637816 */ /* 0x002fc60000000063 */
        /* <DEDUP_REMOVED lines=9> */
[----:B------:R-:W4:Y:S04]  /*33b0*/  LDS.U8 R120, [R12+0x6808] ;  /* 0x006808000c787984 */ /* 0x000f280000000000 */
[----:B------:R-:W4:Y:S01]  /*33c0*/  LDS.U8 R128, [R12+0x7008] ;  /* 0x007008000c807984 */ /* 0x000f220000000000 */
[----:B------:R-:W-:-:S03]  /*33d0*/  PRMT R97, R118, 0x7604, R97 ;  /* 0x0000760476617816 */ /* 0x000fc60000000061 */
[----:B------:R-:W4:Y:S04]  /*33e0*/  LDS.U8 R98, [R11+0x2808] ;  /* 0x002808000b627984 */ /* 0x000f280000000000 */
[----:B------:R-:W4:Y:S01]  /*33f0*/  LDS.U8 R103, [R11+0x7000] ;  /* 0x007000000b677984 */ /* 0x000f220000000000 */
[----:B0-----:R-:W-:-:S03]  /*3400*/  PRMT R105, R126, 0x7604, R105 ;  /* 0x000076047e697816 */ /* 0x001fc60000000069 */
[----:B------:R-:W0:Y:S01]  /*3410*/  LDS.U8 R96, [R11+0x2800] ;  /* 0x002800000b607984 */ /* 0x000e220000000000 */
[----:B-1----:R-:W-:-:S03]  /*3420*/  PRMT R15, R94, 0x7054, R15 ;  /* 0x000070545e0f7816 */ /* 0x002fc6000000000f */
[----:B------:R-:W1:Y:S01]  /*3430*/  LDS.U8 R104, [R11+0x3000] ;  /* 0x003000000b687984 */ /* 0x000e620000000000 */
[----:B------:R-:W-:-:S03]  /*3440*/  PRMT R124, R124, 0x7054, R99 ;  /* 0x000070547c7c7816 */ /* 0x000fc60000000063 */
[----:B------:R-:W1:Y:S01]  /*3450*/  LDS.U8 R110, [R11+0x3008] ;  /* 0x003008000b6e7984 */ /* 0x000e620000000000 */
[----:B--2---:R-:W-:-:S03]  /*3460*/  PRMT R13, R20, 0x7054, R13 ;  /* 0x00007054140d7816 */ /* 0x004fc6000000000d */
[----:B------:R-:W2:Y:S01]  /*3470*/  LDS.U8 R116, [R11+0x6800] ;  /* 0x006800000b747984 */ /* 0x000ea20000000000 */
[----:B------:R-:W-:-:S03]  /*3480*/  PRMT R21, R102, 0x7054, R21 ;  /* 0x0000705466157816 */ /* 0x000fc60000000015 */
[----:B------:R-:W2:Y:S01]  /*3490*/  LDS.U8 R101, [R11+0x6808] ;  /* 0x006808000b657984 */ /* 0x000ea20000000000 */
[----:B---3--:R-:W-:-:S03]  /*34a0*/  PRMT R23, R108, 0x7054, R23 ;  /* 0x000070546c177816 */ /* 0x008fc60000000017 */
[----:B------:R-:W3:Y:S01]  /*34b0*/  LDS.U8 R130, [R11+0x7008] ;  /* 0x007008000b827984 */ /* 0x000ee20000000000 */
[----:B------:R-:W-:Y:S02]  /*34c0*/  PRMT R95, R114, 0x7054, R95 ;  /* 0x00007054725f7816 */ /* 0x000fe4000000005f */
[----:B----4-:R-:W-:Y:S02]  /*34d0*/  PRMT R120, R120, 0x7054, R97 ;  /* 0x0000705478787816 */ /* 0x010fe40000000061 */
[----:B------:R-:W-:Y:S02]  /*34e0*/  PRMT R105, R128, 0x7054, R105 ;  /* 0x0000705480697816 */ /* 0x000fe40000000069 */
[----:B------:R-:W-:Y:S02]  /*34f0*/  PRMT R97, R98, 0x654, R15 ;  /* 0x0000065462617816 */ /* 0x000fe4000000000f */
[----:B------:R-:W-:Y:S02]  /*3500*/  PRMT R102, R103, 0x654, R124 ;  /* 0x0000065467667816 */ /* 0x000fe4000000007c */
[----:B0-----:R-:W-:-:S02]  /*3510*/  PRMT R96, R96, 0x654, R13 ;  /* 0x0000065460607816 */ /* 0x001fc4000000000d */
[----:B-1----:R-:W-:Y:S02]  /*3520*/  PRMT R98, R104, 0x654, R21 ;  /* 0x0000065468627816 */ /* 0x002fe40000000015 */
[----:B------:R-:W-:Y:S02]  /*3530*/  PRMT R99, R110, 0x654, R23 ;  /* 0x000006546e637816 */ /* 0x000fe40000000017 */
[----:B--2---:R-:W-:Y:S02]  /*3540*/  PRMT R100, R116, 0x654, R95 ;  /* 0x0000065474647816 */ /* 0x004fe4000000005f */
[----:B------:R-:W-:Y:S02]  /*3550*/  PRMT R101, R101, 0x654, R120 ;  /* 0x0000065465657816 */ /* 0x000fe40000000078 */
[----:B---3--:R-:W-:Y:S01]  /*3560*/  PRMT R103, R130, 0x654, R105 ;  /* 0x0000065482677816 */ /* 0x008fe20000000069 */
[----:B------:R-:W-:Y:S06]  /*3570*/  @!P0 BRA `(.L_x_28) ;  /* 0x0000000000048947 */ /* 0x000fec0003800000 */
[----:B------:R-:W-:Y:S01]  /*3580*/  BPT.TRAP 0x1 ;  /* 0x000000040000795c */ /* 0x000fe20000300000 */
.L_x_28:
[----:B------:R-:W-:Y:S01]  /*3590*/  IMAD R13, R7, 0x8, R0 ;  /* 0x00000008070d7824 */ /* 0x000fe200078e0200 */
[----:B------:R-:W-:-:S03]  /*35a0*/  ISETP.GT.U32.AND P2, PT, R19, 0x1, PT ;  /* 0x000000011300780c */ /* 0x000fc60003f44070 */
[----:B------:R-:W-:-:S05]  /*35b0*/  VIADD R13, R13, 0x28 ;  /* 0x000000280d0d7836 */ /* 0x000fca0000000000 */
[----:B------:R-:W-:-:S04]  /*35c0*/  PRMT R13, RZ, 0x654, R13 ;  /* 0x00000654ff0d7816 */ /* 0x000fc8000000000d */
[----:B------:R0:W-:Y:S01]  /*35d0*/  SYNCS.ARRIVE.TRANS64.RED.A1T0 RZ, [R13+URZ], RZ ;  /* 0x000000ff0dff79a7 */ /* 0x0001e2000810043f */
[----:B------:R-:W-:Y:S05]  /*35e0*/  @P2 BRA `(.L_x_29) ;  /* 0x0000000000042947 */ /* 0x000fea0003800000 */
[----:B------:R-:W-:Y:S01]  /*35f0*/  BPT.TRAP 0x1 ;  /* 0x000000040000795c */ /* 0x000fe20000300000 */
.L_x_29:
[----:B------:R-:W-:Y:S01]  /*3600*/  UIADD3 UR4, UR6, 0x4, URZ ;  /* 0x0000000406047890 */ /* 0x000fe2000fffe03f */
[----:B------:R-:W-:Y:S01]  /*3610*/  WARPGROUP.ARRIVE ;  /* 0x00000000000079c5 */ /* 0x000fe20000000000 */
[----:B------:R-:W-:Y:S01]  /*3620*/  UMOV UR11, 0x40000040 ;  /* 0x40000040000b7882 */ /* 0x000fe20000000000 */
[----:B------:R-:W-:-:S04]  /*3630*/  VIADD R7, R7, 0x1 ;  /* 0x0000000107077836 */ /* 0x000fc80000000000 */
[----:B------:R-:W-:Y:S01]  /*3640*/  UMOV UR10, UR4 ;  /* 0x00000004000a7c82 */ /* 0x000fe20008000000 */
[C---:B------:R-:W-:Y:S01]  /*3650*/  ISETP.NE.AND P2, PT, R7.reuse, 0x5, PT ;  /* 0x000000050700780c */ /* 0x040fe20003f45270 */
[----:B------:R-:W-:Y:S03]  /*3660*/  QGMMA.64x64x32.F32.E5M2.E4M3 R56, R96, gdesc[UR8], R56, gsb0 ;  /* 0x00e0000860387df3 */ /* 0x000fe60008001838 */
[----:B------:R-:W-:Y:S01]  /*3670*/  SEL R7, R7, RZ, P2 ;  /* 0x000000ff07077207 */ /* 0x000fe20001000000 */
[----:B------:R-:W-:Y:S02]  /*3680*/  WARPGROUP.DEPBAR.LE gsb0, 0x0 ;  /* 0x00008000000079c5 */ /* 0x000fe40000010000 */
[----:B0-----:R-:W-:Y:S04]  /*3690*/  LDS.U8 R13, [R111+0x3800] ;  /* 0x003800006f0d7984 */ /* 0x001fe80000000000 */
[----:B------:R-:W-:Y:S01]  /*36a0*/  LDS.U8 R15, [R111+0x3808] ;  /* 0x003808006f0f7984 */ /* 0x000fe20000000000 */
[----:B------:R-:W-:-:S06]  /*36b0*/  WARPGROUP.ARRIVE ;  /* 0x00000000000079c5 */ /* 0x000fcc0000000000 */
[----:B------:R-:W-:Y:S03]  /*36c0*/  QGMMA.64x64x32.F32.E5M2.E4M3 R24, R100, gdesc[UR8], R24, gsb0 ;  /* 0x00e0000864187df3 */ /* 0x000fe60008001818 */
[----:B------:R-:W-:Y:S02]  /*36d0*/  WARPGROUP.DEPBAR.LE gsb0, 0x0 ;  /* 0x00008000000079c5 */ /* 0x000fe40000010000 */
        /* <DEDUP_REMOVED lines=8> */
[----:B------:R-:W2:Y:S04]  /*3760*/  LDS.U8 R14, [R113+0x3800] ;  /* 0x00380000710e7984 */ /* 0x000ea80000000000 */
[----:B------:R-:W3:Y:S04]  /*3770*/  LDS.U8 R100, [R113+0x4000] ;  /* 0x0040000071647984 */ /* 0x000ee80000000000 */
[----:B------:R-:W4:Y:S04]  /*3780*/  LDS.U8 R112, [R113+0x7800] ;  /* 0x0078000071707984 */ /* 0x000f280000000000 */
[----:B------:R-:W4:Y:S01]  /*3790*/  LDS.U8 R118, [R113+0x7808] ;  /* 0x0078080071767984 */ /* 0x000f220000000000 */
[----:B0-----:R-:W-:-:S03]  /*37a0*/  PRMT R15, R22, 0x7604, R15 ;  /* 0x00007604160f7816 */ /* 0x001fc6000000000f */
[----:B------:R-:W0:Y:S01]  /*37b0*/  LDS.U8 R122, [R113+0x8000] ;  /* 0x00800000717a7984 */ /* 0x000e220000000000 */
[----:B-1----:R-:W-:-:S03]  /*37c0*/  PRMT R23, R106, 0x7604, R23 ;  /* 0x000076046a177816 */ /* 0x002fc60000000017 */
[----:B------:R-:W1:Y:S04]  /*37d0*/  LDS.U8 R126, [R113+0x8008] ;  /* 0x00800800717e7984 */ /* 0x000e680000000000 */
[----:B------:R-:W1:Y:S04]  /*37e0*/  LDS.U8 R94, [R12+0x3808] ;  /* 0x003808000c5e7984 */ /* 0x000e680000000000 */
[----:B------:R-:W1:Y:S04]  /*37f0*/  LDS.U8 R108, [R12+0x4008] ;  /* 0x004008000c6c7984 */ /* 0x000e680000000000 */
[----:B------:R-:W1:Y:S04]  /*3800*/  LDS.U8 R20, [R12+0x3800] ;  /* 0x003800000c147984 */ /* 0x000e680000000000 */
[----:B------:R-:W1:Y:S04]  /*3810*/  LDS.U8 R102, [R12+0x4000] ;  /* 0x004000000c667984 */ /* 0x000e680000000000 */
        /* <DEDUP_REMOVED lines=23> */
[----:B--2---:R-:W-:Y:S02]  /*3990*/  PRMT R120, R120, 0x7054, R97 ;  /* 0x0000705478787816 */ /* 0x004fe40000000061 */
[----:B---3--:R-:W-:Y:S02]  /*39a0*/  PRMT R124, R124, 0x7054, R99 ;  /* 0x000070547c7c7816 */ /* 0x008fe40000000063 */
[----:B----4-:R-:W-:Y:S02]  /*39b0*/  PRMT R103, R128, 0x7054, R103 ;  /* 0x0000705480677816 */ /* 0x010fe40000000067 */
[----:B------:R-:W-:Y:S02]  /*39c0*/  PRMT R97, R98, 0x654, R15 ;  /* 0x0000065462617816 */ /* 0x000fe4000000000f */
[----:B0-----:R-:W-:Y:S02]  /*39d0*/  PRMT R99, R110, 0x654, R23 ;  /* 0x000006546e637816 */ /* 0x001fe40000000017 */
[----:B-1----:R-:W-:-:S02]  /*39e0*/  PRMT R96, R96, 0x654, R13 ;  /* 0x0000065460607816 */ /* 0x002fc4000000000d */
[----:B------:R-:W-:Y:S02]  /*39f0*/  PRMT R98, R104, 0x654, R21 ;  /* 0x0000065468627816 */ /* 0x000fe40000000015 */
[----:B------:R-:W-:Y:S02]  /*3a00*/  PRMT R108, R116, 0x654, R95 ;  /* 0x00000654746c7816 */ /* 0x000fe4000000005f */
[----:B------:R-:W-:Y:S02]  /*3a10*/  PRMT R109, R109, 0x654, R120 ;  /* 0x000006546d6d7816 */ /* 0x000fe40000000078 */
[----:B------:R-:W-:Y:S02]  /*3a20*/  PRMT R110, R101, 0x654, R124 ;  /* 0x00000654656e7816 */ /* 0x000fe4000000007c */
[----:B------:R-:W-:Y:S01]  /*3a30*/  PRMT R111, R130, 0x654, R103 ;  /* 0x00000654826f7816 */ /* 0x000fe20000000067 */
[----:B------:R-:W-:Y:S06]  /*3a40*/  @!P0 BRA `(.L_x_30) ;  /* 0x0000000000048947 */ /* 0x000fec0003800000 */
[----:B------:R-:W-:Y:S01]  /*3a50*/  BPT.TRAP 0x1 ;  /* 0x000000040000795c */ /* 0x000fe20000300000 */
.L_x_30:
[----:B------:R-:W-:Y:S01]  /*3a60*/  IMAD.SHL.U32 R130, R3, 0x8000, RZ ;  /* 0x0000800003827824 */ /* 0x000fe200078e00ff */
[----:B------:R-:W-:Y:S04]  /*3a70*/  BSSY B0, `(.L_x_31) ;  /* 0x0000006000007945 */ /* 0x000fe80003800000 */
[----:B------:R-:W-:-:S05]  /*3a80*/  LOP3.LUT R11, R130, R5, RZ, 0xfc, !PT ;  /* 0x00000005820b7212 */ /* 0x000fca00078efcff */
[----:B------:R-:W-:Y:S01]  /*3a90*/  IMAD.IADD R15, R0, 0x1, R11 ;  /* 0x00000001000f7824 */ /* 0x000fe200078e020b */
[----:B------:R-:W-:Y:S06]  /*3aa0*/  @P1 BRA `(.L_x_32) ;  /* 0x0000000000081947 */ /* 0x000fec0003800000 */
[----:B------:R-:W0:Y:S02]  /*3ab0*/  SYNCS.PHASECHK.TRANS64.TRYWAIT P1, [R10+URZ], R9 ;  /* 0x000000090a0075a7 */ /* 0x000e24000802017f */
[----:B0-----:R-:W-:Y:S05]  /*3ac0*/  @!P1 BRA `(.L_x_33) ;  /* 0x0000008000089947 */ /* 0x001fea0003800000 */
.L_x_32:
[----:B------:R-:W-:Y:S05]  /*3ad0*/  BSYNC B0 ;  /* 0x0000000000007941 */ /* 0x000fea0003800000 */
.L_x_31:
[--C-:B------:R-:W-:Y:S01]  /*3ae0*/  IMAD.IADD R105, R4, 0x1, R15.reuse ;  /* 0x0000000104697824 */ /* 0x100fe200078e020f */
[----:B------:R-:W-:Y:S01]  /*3af0*/  LDS.U8 R101, [R15+0x5000] ;  /* 0x005000000f657984 */ /* 0x000fe20000000000 */
[C---:B------:R-:W-:Y:S01]  /*3b00*/  IMAD.IADD R115, R6.reuse, 0x1, R15 ;  /* 0x0000000106737824 */ /* 0x040fe200078e020f */
[----:B------:R-:W-:Y:S05]  /*3b10*/  WARPSYNC.ALL ;  /* 0x0000000000007948 */ /* 0x000fea0003800000 */
[----:B------:R-:W1:Y:S01]  /*3b20*/  LDS.U8 R126, [R105+0x5000] ;  /* 0x00500000697e7984 */ /* 0x000e620000000000 */
[----:B------:R-:W-:-:S03]  /*3b30*/  IMAD.IADD R117, R6, 0x1, R105 ;  /* 0x0000000106757824 */ /* 0x000fc600078e0269 */
[----:B0-----:R-:W-:Y:S04]  /*3b40*/  LDS.U8 R9, [R15+0x800] ;  /* 0x000800000f097984 */ /* 0x001fe80000000000 */
[----:B------:R-:W-:Y:S04]  /*3b50*/  LDS.U8 R11, [R15+0x808] ;  /* 0x000808000f0b7984 */ /* 0x000fe80000000000 */
[----:B------:R-:W-:Y:S04]  /*3b60*/  LDS.U8 R13, [R15+0x1000] ;  /* 0x001000000f0d7984 */ /* 0x000fe80000000000 */
[----:B------:R-:W-:Y:S04]  /*3b70*/  LDS.U8 R21, [R15+0x1008] ;  /* 0x001008000f157984 */ /* 0x000fe80000000000 */
[----:B------:R-:W-:Y:S04]  /*3b80*/  LDS.U8 R23, [R15+0x4800] ;  /* 0x004800000f177984 */ /* 0x000fe80000000000 */
[----:B------:R-:W-:Y:S04]  /*3b90*/  LDS.U8 R95, [R15+0x4808] ;  /* 0x004808000f5f7984 */ /* 0x000fe80000000000 */
[----:B------:R-:W-:Y:S04]  /*3ba0*/  LDS.U8 R103, [R15+0x5008] ;  /* 0x005008000f677984 */ /* 0x000fe80000000000 */
[----:B------:R-:W0:Y:S04]  /*3bb0*/  LDS.U8 R10, [R105+0x800] ;  /* 0x00080000690a7984 */ /* 0x000e280000000000 */
[----:B------:R-:W2:Y:S04]  /*3bc0*/  LDS.U8 R14, [R105+0x808] ;  /* 0x00080800690e7984 */ /* 0x000ea80000000000 */
[----:B------:R-:W3:Y:S01]  /*3bd0*/  LDS.U8 R94, [R105+0x1000] ;  /* 0x00100000695e7984 */ /* 0x000ee20000000000 */
[----:B-1----:R-:W-:-:S03]  /*3be0*/  PRMT R101, R126, 0x7604, R101 ;  /* 0x000076047e657816 */ /* 0x002fc60000000065 */
[----:B------:R-:W1:Y:S04]  /*3bf0*/  LDS.U8 R104, [R105+0x1008] ;  /* 0x0010080069687984 */ /* 0x000e680000000000 */
        /* <DEDUP_REMOVED lines=9> */
[----:B--2---:R-:W-:-:S03]  /*3c90*/  PRMT R11, R14, 0x7604, R11 ;  /* 0x000076040e0b7816 */ /* 0x004fc6000000000b */
[----:B------:R-:W2:Y:S01]  /*3ca0*/  LDS.U8 R116, [R115+0x4800] ;  /* 0x0048000073747984 */ /* 0x000ea20000000000 */
[----:B---3--:R-:W-:-:S03]  /*3cb0*/  PRMT R13, R94, 0x7604, R13 ;  /* 0x000076045e0d7816 */ /* 0x008fc6000000000d */
[----:B------:R-:W3:Y:S01]  /*3cc0*/  LDS.U8 R122, [R115+0x4808] ;  /* 0x00480800737a7984 */ /* 0x000ee20000000000 */
[----:B-1----:R-:W-:-:S03]  /*3cd0*/  PRMT R21, R104, 0x7604, R21 ;  /* 0x0000760468157816 */ /* 0x002fc60000000015 */
[----:B------:R-:W1:Y:S01]  /*3ce0*/  LDS.U8 R134, [R115+0x5008] ;  /* 0x0050080073867984 */ /* 0x000e620000000000 */
        /* <DEDUP_REMOVED lines=16> */
[----:B--2---:R-:W-:Y:S02]  /*3df0*/  PRMT R23, R116, 0x7054, R23 ;  /* 0x0000705474177816 */ /* 0x004fe40000000017 */
[----:B---3--:R-:W-:Y:S02]  /*3e00*/  PRMT R95, R122, 0x7054, R95 ;  /* 0x000070547a5f7816 */ /* 0x008fe4000000005f */
[----:B-1----:R-:W-:Y:S02]  /*3e10*/  PRMT R134, R134, 0x7054, R103 ;  /* 0x0000705486867816 */ /* 0x002fe40000000067 */
[----:B----4-:R-:W-:Y:S02]  /*3e20*/  PRMT R106, R107, 0x654, R128 ;  /* 0x000006546b6a7816 */ /* 0x010fe40000000080 */
[----:B------:R-:W-:Y:S02]  /*3e30*/  PRMT R100, R100, 0x654, R9 ;  /* 0x0000065464647816 */ /* 0x000fe40000000009 */
[----:B------:R-:W-:-:S02]  /*3e40*/  PRMT R101, R22, 0x654, R11 ;  /* 0x0000065416657816 */ /* 0x000fc4000000000b */
[----:B------:R-:W-:Y:S02]  /*3e50*/  PRMT R102, R15, 0x654, R102 ;  /* 0x000006540f667816 */ /* 0x000fe40000000066 */
[----:B------:R-:W-:Y:S02]  /*3e60*/  PRMT R103, R112, 0x654, R21 ;  /* 0x0000065470677816 */ /* 0x000fe40000000015 */
[----:B------:R-:W-:Y:S02]  /*3e70*/  PRMT R104, R118, 0x654, R23 ;  /* 0x0000065476687816 */ /* 0x000fe40000000017 */
[----:B------:R-:W-:Y:S02]  /*3e80*/  PRMT R105, R124, 0x654, R95 ;  /* 0x000006547c697816 */ /* 0x000fe4000000005f */
[----:B0-----:R-:W-:Y:S01]  /*3e90*/  PRMT R107, R113, 0x654, R134 ;  /* 0x00000654716b7816 */ /* 0x001fe20000000086 */
[----:B------:R-:W-:Y:S01]  /*3ea0*/  UIADD3 UR4, UR6, 0x6, URZ ;  /* 0x0000000606047890 */ /* 0x000fe2000fffe03f */
[----:B------:R-:W-:Y:S01]  /*3eb0*/  WARPGROUP.ARRIVE ;  /* 0x00000000000079c5 */ /* 0x000fe20000000000 */
[----:B------:R-:W-:Y:S01]  /*3ec0*/  UMOV UR11, 0x40000040 ;  /* 0x40000040000b7882 */ /* 0x000fe20000000000 */
[C---:B------:R-:W-:Y:S01]  /*3ed0*/  ISETP.GT.AND P1, PT, R8.reuse, 0x2, PT ;  /* 0x000000020800780c */ /* 0x040fe20003f24270 */
[----:B------:R-:W-:-:S03]  /*3ee0*/  VIADD R8, R8, 0xffffffff ;  /* 0xffffffff08087836 */ /* 0x000fc60000000000 */
[----:B------:R-:W-:Y:S01]  /*3ef0*/  UMOV UR10, UR4 ;  /* 0x00000004000a7c82 */ /* 0x000fe20008000000 */
[----:B------:R-:W-:Y:S01]  /*3f00*/  R2UR UR4, R3 ;  /* 0x00000000030472ca */ /* 0x000fe200000e0000 */
[----:B------:R-:W-:Y:S03]  /*3f10*/  QGMMA.64x64x32.F32.E5M2.E4M3 R56, R96, gdesc[UR8], R56, gsb0 ;  /* 0x00e0000860387df3 */ /* 0x000fe60008001838 */
[----:B------:R-:W-:Y:S02]  /*3f20*/  WARPGROUP.DEPBAR.LE gsb0, 0x0 ;  /* 0x00008000000079c5 */ /* 0x000fe40000010000 */
[----:B------:R-:W-:-:S06]  /*3f30*/  WARPGROUP.ARRIVE ;  /* 0x00000000000079c5 */ /* 0x000fcc0000000000 */
[----:B------:R-:W-:Y:S03]  /*3f40*/  QGMMA.64x64x32.F32.E5M2.E4M3 R24, R108, gdesc[UR8], R24, gsb0 ;  /* 0x00e000086c187df3 */ /* 0x000fe60008001818 */
[----:B------:R-:W-:Y:S02]  /*3f50*/  WARPGROUP.DEPBAR.LE gsb0, 0x0 ;  /* 0x00008000000079c5 */ /* 0x000fe40000010000 */
[----:B------:R-:W-:Y:S05]  /*3f60*/  @P1 BRA `(.L_x_34) ;  /* 0xffffffec00241947 */ /* 0x000fea000383ffff */
.L_x_26:
[----:B------:R-:W-:Y:S01]  /*3f70*/  IMAD.MOV.U32 R9, RZ, RZ, 0x40000040 ;  /* 0x40000040ff097424 */ /* 0x000fe200078e00ff */
[----:B------:R-:W-:Y:S01]  /*3f80*/  LEA R8, R3, UR7, 0x9 ;  /* 0x0000000703087c11 */ /* 0x000fe2000f8e48ff */
[----:B------:R-:W-:Y:S01]  /*3f90*/  WARPGROUP.ARRIVE ;  /* 0x00000000000079c5 */ /* 0x000fe20000000000 */
[----:B------:R-:W-:Y:S02]  /*3fa0*/  IADD3 R5, R0, R130, R5 ;  /* 0x0000008200057210 */ /* 0x000fe40007ffe005 */
[C---:B------:R-:W-:Y:S01]  /*3fb0*/  R2UR UR6, R8.reuse ;  /* 0x00000000080672ca */ /* 0x040fe200000e0000 */
[----:B------:R-:W-:Y:S01]  /*3fc0*/  VIADD R10, R8, 0x2 ;  /* 0x00000002080a7836 */ /* 0x000fe20000000000 */
[C---:B------:R-:W-:Y:S01]  /*3fd0*/  R2UR UR7, R9.reuse ;  /* 0x00000000090772ca */ /* 0x040fe200000e0000 */
[----:B------:R-:W-:Y:S01]  /*3fe0*/  IMAD.IADD R109, R4, 0x1, R5 ;  /* 0x00000001046d7824 */ /* 0x000fe200078e0205 */
[----:B------:R-:W-:Y:S02]  /*3ff0*/  R2UR UR10, R8 ;  /* 0x00000000080a72ca */ /* 0x000fe400000e0000 */
[----:B------:R-:W-:-:S09]  /*4000*/  R2UR UR11, R9 ;  /* 0x00000000090b72ca */ /* 0x000fd200000e0000 */
[----:B------:R-:W-:Y:S01]  /*4010*/  QGMMA.64x64x32.F32.E5M2.E4M3 R56, R100, gdesc[UR4], R56, gsb0 ;  /* 0x00e0000464387df3 */ /* 0x000fe20008001838 */
[----:B------:R-:W-:Y:S02]  /*4020*/  R2UR UR6, R10 ;  /* 0x000000000a0672ca */ /* 0x000fe400000e0000 */
[----:B------:R-:W-:Y:S02]  /*4030*/  WARPGROUP.DEPBAR.LE gsb0, 0x0 ;  /* 0x00008000000079c5 */ /* 0x000fe40000010000 */
[----:B------:R-:W-:Y:S01]  /*4040*/  LDS.U8 R3, [R5+0x1800] ;  /* 0x0018000005037984 */ /* 0x000fe20000000000 */
[----:B------:R-:W-:-:S06]  /*4050*/  WARPGROUP.ARRIVE ;  /* 0x00000000000079c5 */ /* 0x000fcc0000000000 */
[----:B------:R-:W-:Y:S01]  /*4060*/  QGMMA.64x64x32.F32.E5M2.E4M3 R24, R104, gdesc[UR8], R24, gsb0 ;  /* 0x00e0000868187df3 */ /* 0x000fe20008001818 */
[----:B------:R-:W-:Y:S02]  /*4070*/  R2UR UR10, R10 ;  /* 0x000000000a0a72ca */ /* 0x000fe400000e0000 */
[----:B------:R-:W-:Y:S02]  /*4080*/  WARPGROUP.DEPBAR.LE gsb0, 0x0 ;  /* 0x00008000000079c5 */ /* 0x000fe40000010000 */
[C---:B------:R-:W-:Y:S01]  /*4090*/  IMAD.IADD R105, R6.reuse, 0x1, R5 ;  /* 0x0000000106697824 */ /* 0x040fe200078e0205 */
[----:B------:R-:W-:Y:S01]  /*40a0*/  LDS.U8 R11, [R5+0x1808] ;  /* 0x00180800050b7984 */ /* 0x000fe20000000000 */
[----:B------:R-:W-:-:S03]  /*40b0*/  IMAD.IADD R6, R6, 0x1, R109 ;  /* 0x0000000106067824 */ /* 0x000fc600078e026d */
[----:B------:R-:W0:Y:S04]  /*40c0*/  LDS.U8 R14, [R109+0x1808] ;  /* 0x001808006d0e7984 */ /* 0x000e280000000000 */
[----:B------:R-:W-:Y:S04]  /*40d0*/  LDS.U8 R15, [R5+0x2000] ;  /* 0x00200000050f7984 */ /* 0x000fe80000000000 */
[----:B------:R-:W-:Y:S04]  /*40e0*/  LDS.U8 R21, [R5+0x2008] ;  /* 0x0020080005157984 */ /* 0x000fe80000000000 */
[----:B------:R-:W1:Y:S04]  /*40f0*/  LDS.U8 R4, [R109+0x1800] ;  /* 0x001800006d047984 */ /* 0x000e680000000000 */
[----:B------:R-:W2:Y:S04]  /*4100*/  LDS.U8 R22, [R109+0x2000] ;  /* 0x002000006d167984 */ /* 0x000ea80000000000 */
[----:B------:R-:W3:Y:S04]  /*4110*/  LDS.U8 R100, [R109+0x2008] ;  /* 0x002008006d647984 */ /* 0x000ee80000000000 */
[----:B------:R-:W4:Y:S04]  /*4120*/  LDS.U8 R12, [R105+0x1800] ;  /* 0x00180000690c7984 */ /* 0x000f280000000000 */
[----:B------:R-:W4:Y:S04]  /*4130*/  LDS.U8 R13, [R105+0x1808] ;  /* 0x00180800690d7984 */ /* 0x000f280000000000 */
[----:B------:R-:W4:Y:S04]  /*4140*/  LDS.U8 R94, [R105+0x2000] ;  /* 0x00200000695e7984 */ /* 0x000f280000000000 */
[----:B------:R-:W4:Y:S04]  /*4150*/  LDS.U8 R102, [R105+0x2008] ;  /* 0x0020080069667984 */ /* 0x000f280000000000 */
[----:B------:R-:W4:Y:S01]  /*4160*/  LDS.U8 R96, [R6+0x1800] ;  /* 0x0018000006607984 */ /* 0x000f220000000000 */
[----:B0-----:R-:W-:Y:S01]  /*4170*/  PRMT R14, R14, 0x7604, R11 ;  /* 0x000076040e0e7816 */ /* 0x001fe2000000000b */
[----:B------:R-:W-:-:S02]  /*4180*/  IMAD.MOV.U32 R11, RZ, RZ, 0x40000040 ;  /* 0x40000040ff0b7424 */ /* 0x000fc400078e00ff */
[----:B------:R-:W0:Y:S03]  /*4190*/  LDS.U8 R20, [R6+0x1808] ;  /* 0x0018080006147984 */ /* 0x000e260000000000 */
[C---:B------:R-:W-:Y:S01]  /*41a0*/  R2UR UR7, R11.reuse ;  /* 0x000000000b0772ca */ /* 0x040fe200000e0000 */
[----:B------:R-:W0:Y:S01]  /*41b0*/  LDS.U8 R98, [R6+0x2000] ;  /* 0x0020000006627984 */ /* 0x000e220000000000 */
[----:B------:R-:W-:-:S03]  /*41c0*/  R2UR UR11, R11 ;  /* 0x000000000b0b72ca */ /* 0x000fc600000e0000 */
[----:B------:R-:W0:Y:S01]  /*41d0*/  LDS.U8 R104, [R6+0x2008] ;  /* 0x0020080006687984 */ /* 0x000e220000000000 */
[----:B-1----:R-:W-:Y:S02]  /*41e0*/  PRMT R3, R4, 0x7604, R3 ;  /* 0x0000760404037816 */ /* 0x002fe40000000003 */
[----:B--2---:R-:W-:Y:S01]  /*41f0*/  PRMT R15, R22, 0x7604, R15 ;  /* 0x00007604160f7816 */ /* 0x004fe2000000000f */
[----:B------:R-:W-:Y:S01]  /*4200*/  LDS.U8 R23, [R5+0x5800] ;  /* 0x0058000005177984 */ /* 0x000fe20000000000 */
[----:B---3--:R-:W-:-:S03]  /*4210*/  PRMT R21, R100, 0x7604, R21 ;  /* 0x0000760464157816 */ /* 0x008fc60000000015 */
[----:B------:R-:W-:Y:S01]  /*4220*/  LDS.U8 R93, [R5+0x5808] ;  /* 0x00580800055d7984 */ /* 0x000fe20000000000 */
[----:B----4-:R-:W-:-:S03]  /*4230*/  PRMT R3, R12, 0x7054, R3 ;  /* 0x000070540c037816 */ /* 0x010fc60000000003 */
[----:B------:R-:W1:Y:S01]  /*4240*/  LDS.U8 R106, [R109+0x5800] ;  /* 0x005800006d6a7984 */ /* 0x000e620000000000 */
[----:B------:R-:W-:-:S03]  /*4250*/  PRMT R13, R13, 0x7054, R14 ;  /* 0x000070540d0d7816 */ /* 0x000fc6000000000e */
[----:B------:R-:W2:Y:S01]  /*4260*/  LDS.U8 R112, [R109+0x5808] ;  /* 0x005808006d707984 */ /* 0x000ea20000000000 */
[----:B------:R-:W-:-:S03]  /*4270*/  PRMT R15, R94, 0x7054, R15 ;  /* 0x000070545e0f7816 */ /* 0x000fc6000000000f */
[----:B------:R-:W-:Y:S01]  /*4280*/  LDS.U8 R95, [R5+0x6000] ;  /* 0x00600000055f7984 */ /* 0x000fe20000000000 */
[----:B------:R-:W-:-:S03]  /*4290*/  PRMT R21, R102, 0x7054, R21 ;  /* 0x0000705466157816 */ /* 0x000fc60000000015 */
[----:B------:R-:W-:Y:S01]  /*42a0*/  LDS.U8 R101, [R5+0x6008] ;  /* 0x0060080005657984 */ /* 0x000fe20000000000 */
[----:B------:R-:W-:-:S03]  /*42b0*/  PRMT R96, R96, 0x654, R3 ;  /* 0x0000065460607816 */ /* 0x000fc60000000003 */
[----:B------:R-:W3:Y:S01]  /*42c0*/  LDS.U8 R118, [R109+0x6000] ;  /* 0x006000006d767984 */ /* 0x000ee20000000000 */
[----:B0-----:R-:W-:-:S03]  /*42d0*/  PRMT R97, R20, 0x654, R13 ;  /* 0x0000065414617816 */ /* 0x001fc6000000000d */
[----:B------:R-:W0:Y:S01]  /*42e0*/  LDS.U8 R124, [R109+0x6008] ;  /* 0x006008006d7c7984 */ /* 0x000e220000000000 */
[----:B------:R-:W-:-:S03]  /*42f0*/  PRMT R98, R98, 0x654, R15 ;  /* 0x0000065462627816 */ /* 0x000fc6000000000f */
[----:B------:R-:W4:Y:S01]  /*4300*/  LDS.U8 R108, [R105+0x5800] ;  /* 0x00580000696c7984 */ /* 0x000f220000000000 */
[----:B------:R-:W-:-:S03]  /*4310*/  PRMT R99, R104, 0x654, R21 ;  /* 0x0000065468637816 */ /* 0x000fc60000000015 */
[----:B------:R-:W4:Y:S04]  /*4320*/  LDS.U8 R114, [R105+0x5808] ;  /* 0x0058080069727984 */ /* 0x000f280000000000 */
[----:B------:R-:W4:Y:S04]  /*4330*/  LDS.U8 R120, [R105+0x6000] ;  /* 0x0060000069787984 */ /* 0x000f280000000000 */
[----:B------:R-:W4:Y:S04]  /*4340*/  LDS.U8 R126, [R105+0x6008] ;  /* 0x00600800697e7984 */ /* 0x000f280000000000 */
[----:B------:R-:W4:Y:S01]  /*4350*/  LDS.U8 R110, [R6+0x5800] ;  /* 0x00580000066e7984 */ /* 0x000f220000000000 */
[----:B-1----:R-:W-:-:S03]  /*4360*/  PRMT R23, R106, 0x7604, R23 ;  /* 0x000076046a177816 */ /* 0x002fc60000000017 */
[----:B------:R-:W1:Y:S01]  /*4370*/  LDS.U8 R116, [R6+0x5808] ;  /* 0x0058080006747984 */ /* 0x000e620000000000 */
[----:B--2---:R-:W-:-:S03]  /*4380*/  PRMT R93, R112, 0x7604, R93 ;  /* 0x00007604705d7816 */ /* 0x004fc6000000005d */
[----:B------:R-:W2:Y:S04]  /*4390*/  LDS.U8 R122, [R6+0x6000] ;  /* 0x00600000067a7984 */ /* 0x000ea80000000000 */
[----:B------:R-:W2:Y:S01]  /*43a0*/  LDS.U8 R128, [R6+0x6008] ;  /* 0x0060080006807984 */ /* 0x000ea20000000000 */
[----:B------:R-:W-:Y:S01]  /*43b0*/  WARPGROUP.ARRIVE ;  /* 0x00000000000079c5 */ /* 0x000fe20000000000 */
[----:B---3--:R-:W-:-:S05]  /*43c0*/  PRMT R95, R118, 0x7604, R95 ;  /* 0x00007604765f7816 */ /* 0x008fca000000005f */
[----:B------:R-:W-:Y:S01]  /*43d0*/  QGMMA.64x64x32.F32.E5M2.E4M3 R56, R96, gdesc[UR4], R56, gsb0 ;  /* 0x00e0000460387df3 */ /* 0x000fe20008001838 */
[----:B0-----:R-:W-:Y:S02]  /*43e0*/  PRMT R101, R124, 0x7604, R101 ;  /* 0x000076047c657816 */ /* 0x001fe40000000065 */
[----:B----4-:R-:W-:Y:S02]  /*43f0*/  PRMT R23, R108, 0x7054, R23 ;  /* 0x000070546c177816 */ /* 0x010fe40000000017 */
[----:B------:R-:W-:Y:S02]  /*4400*/  PRMT R93, R114, 0x7054, R93 ;  /* 0x00007054725d7816 */ /* 0x000fe4000000005d */
[----:B------:R-:W-:Y:S01]  /*4410*/  PRMT R95, R120, 0x7054, R95 ;  /* 0x00007054785f7816 */ /* 0x000fe2000000005f */
[----:B------:R-:W-:Y:S02]  /*4420*/  WARPGROUP.DEPBAR.LE gsb0, 0x0 ;  /* 0x00008000000079c5 */ /* 0x000fe40000010000 */
[----:B------:R-:W-:Y:S01]  /*4430*/  PRMT R99, R126, 0x7054, R101 ;  /* 0x000070547e637816 */ /* 0x000fe20000000065 */
[----:B------:R-:W-:Y:S01]  /*4440*/  LDS.U8 R3, [R5+0x2800] ;  /* 0x0028000005037984 */ /* 0x000fe20000000000 */
[----:B------:R-:W-:-:S02]  /*4450*/  PRMT R96, R110, 0x654, R23 ;  /* 0x000006546e607816 */ /* 0x000fc40000000017 */
[----:B-1----:R-:W-:Y:S01]  /*4460*/  PRMT R97, R116, 0x654, R93 ;  /* 0x0000065474617816 */ /* 0x002fe2000000005d */
[----:B------:R-:W-:Y:S01]  /*4470*/  LDS.U8 R11, [R5+0x2808] ;  /* 0x00280800050b7984 */ /* 0x000fe20000000000 */
[----:B--2---:R-:W-:Y:S02]  /*4480*/  PRMT R98, R122, 0x654, R95 ;  /* 0x000006547a627816 */ /* 0x004fe4000000005f */
[----:B------:R-:W-:-:S04]  /*4490*/  PRMT R99, R128, 0x654, R99 ;  /* 0x0000065480637816 */ /* 0x000fc80000000063 */
[----:B------:R-:W-:-:S06]  /*44a0*/  WARPGROUP.ARRIVE ;  /* 0x00000000000079c5 */ /* 0x000fcc0000000000 */
[----:B------:R-:W-:Y:S03]  /*44b0*/  QGMMA.64x64x32.F32.E5M2.E4M3 R24, R96, gdesc[UR8], R24, gsb0 ;  /* 0x00e0000860187df3 */ /* 0x000fe60008001818 */
[----:B------:R-:W-:Y:S02]  /*44c0*/  WARPGROUP.DEPBAR.LE gsb0, 0x0 ;  /* 0x00008000000079c5 */ /* 0x000fe40000010000 */
[----:B------:R-:W-:Y:S04]  /*44d0*/  LDS.U8 R13, [R5+0x3000] ;  /* 0x00300000050d7984 */ /* 0x000fe80000000000 */
[----:B------:R-:W-:Y:S04]  /*44e0*/  LDS.U8 R15, [R5+0x3008] ;  /* 0x00300800050f7984 */ /* 0x000fe80000000000 */
[----:B------:R-:W-:Y:S04]  /*44f0*/  LDS.U8 R21, [R5+0x6800] ;  /* 0x0068000005157984 */ /* 0x000fe80000000000 */
        /* <DEDUP_REMOVED lines=40> */
[----:B--2---:R-:W-:Y:S02]  /*4780*/  PRMT R23, R114, 0x7054, R23 ;  /* 0x0000705472177816 */ /* 0x004fe40000000017 */
[----:B---3--:R-:W-:Y:S02]  /*4790*/  PRMT R93, R120, 0x7054, R93 ;  /* 0x00007054785d7816 */ /* 0x008fe4000000005d */
[----:B----4-:R-:W-:Y:S02]  /*47a0*/  PRMT R95, R126, 0x7054, R95 ;  /* 0x000070547e5f7816 */ /* 0x010fe4000000005f */
[----:B------:R-:W-:Y:S02]  /*47b0*/  PRMT R96, R96, 0x654, R3 ;  /* 0x0000065460607816 */ /* 0x000fe40000000003 */
[----:B------:R-:W-:Y:S02]  /*47c0*/  PRMT R97, R20, 0x654, R11 ;  /* 0x0000065414617816 */ /* 0x000fe4000000000b */
[----:B------:R-:W-:-:S02]  /*47d0*/  PRMT R98, R98, 0x654, R13 ;  /* 0x0000065462627816 */ /* 0x000fc4000000000d */
[----:B------:R-:W-:Y:S02]  /*47e0*/  PRMT R99, R104, 0x654, R15 ;  /* 0x0000065468637816 */ /* 0x000fe4000000000f */
[----:B------:R-:W-:Y:S02]  /*47f0*/  PRMT R100, R110, 0x654, R21 ;  /* 0x000006546e647816 */ /* 0x000fe40000000015 */
[----:B------:R-:W-:Y:S02]  /*4800*/  PRMT R101, R116, 0x654, R23 ;  /* 0x0000065474657816 */ /* 0x000fe40000000017 */
[----:B0-----:R-:W-:Y:S02]  /*4810*/  PRMT R102, R122, 0x654, R93 ;  /* 0x000006547a667816 */ /* 0x001fe4000000005d */
[----:B-1----:R-:W-:Y:S01]  /*4820*/  PRMT R103, R128, 0x654, R95 ;  /* 0x0000065480677816 */ /* 0x002fe2000000005f */
[----:B------:R-:W-:Y:S06]  /*4830*/  @!P0 BRA `(.L_x_35) ;  /* 0x0000000000048947 */ /* 0x000fec0003800000 */
[----:B------:R-:W-:Y:S01]  /*4840*/  BPT.TRAP 0x1 ;  /* 0x000000040000795c */ /* 0x000fe20000300000 */
.L_x_35:
[----:B------:R-:W-:Y:S01]  /*4850*/  IMAD R7, R7, 0x8, R0 ;  /* 0x0000000807077824 */ /* 0x000fe200078e0200 */
[----:B------:R-:W-:-:S03]  /*4860*/  ISETP.GT.U32.AND P1, PT, R19, 0x1, PT ;  /* 0x000000011300780c */ /* 0x000fc60003f24070 */
[----:B------:R-:W-:-:S05]  /*4870*/  VIADD R7, R7, 0x28 ;  /* 0x0000002807077836 */ /* 0x000fca0000000000 */
[----:B------:R-:W-:-:S04]  /*4880*/  PRMT R7, RZ, 0x654, R7 ;  /* 0x00000654ff077816 */ /* 0x000fc80000000007 */
[----:B------:R0:W-:Y:S01]  /*4890*/  SYNCS.ARRIVE.TRANS64.RED.A1T0 RZ, [R7+URZ], RZ ;  /* 0x000000ff07ff79a7 */ /* 0x0001e2000810043f */
[----:B------:R-:W-:Y:S05]  /*48a0*/  @P1 BRA `(.L_x_36) ;  /* 0x0000000000041947 */ /* 0x000fea0003800000 */
[----:B------:R-:W-:Y:S01]  /*48b0*/  BPT.TRAP 0x1 ;  /* 0x000000040000795c */ /* 0x000fe20000300000 */
.L_x_36:
[C---:B------:R-:W-:Y:S01]  /*48c0*/  VIADD R10, R8.reuse, 0x4 ;  /* 0x00000004080a7836 */ /* 0x040fe20000000000 */
[----:B------:R-:W-:Y:S01]  /*48d0*/  WARPGROUP.ARRIVE ;  /* 0x00000000000079c5 */ /* 0x000fe20000000000 */
[----:B------:R-:W-:Y:S02]  /*48e0*/  IMAD.MOV.U32 R11, RZ, RZ, 0x40000040 ;  /* 0x40000040ff0b7424 */ /* 0x000fe400078e00ff */
[----:B------:R-:W-:Y:S01]  /*48f0*/  VIADD R8, R8, 0x6 ;  /* 0x0000000608087836 */ /* 0x000fe20000000000 */
[C---:B------:R-:W-:Y:S01]  /*4900*/  R2UR UR6, R10.reuse ;  /* 0x000000000a0672ca */ /* 0x040fe200000e0000 */
[----:B------:R-:W-:Y:S01]  /*4910*/  IMAD.MOV.U32 R9, RZ, RZ, 0x40000040 ;  /* 0x40000040ff097424 */ /* 0x000fe200078e00ff */
[C---:B------:R-:W-:Y:S02]  /*4920*/  R2UR UR7, R11.reuse ;  /* 0x000000000b0772ca */ /* 0x040fe400000e0000 */
[----:B------:R-:W-:Y:S02]  /*4930*/  R2UR UR10, R10 ;  /* 0x000000000a0a72ca */ /* 0x000fe400000e0000 */
[----:B------:R-:W-:-:S09]  /*4940*/  R2UR UR11, R11 ;  /* 0x000000000b0b72ca */ /* 0x000fd200000e0000 */
[----:B------:R-:W-:Y:S01]  /*4950*/  QGMMA.64x64x32.F32.E5M2.E4M3 R56, R96, gdesc[UR4], R56, gsb0 ;  /* 0x00e0000460387df3 */ /* 0x000fe20008001838 */
[----:B------:R-:W-:Y:S02]  /*4960*/  R2UR UR6, R8 ;  /* 0x00000000080672ca */ /* 0x000fe400000e0000 */
[----:B------:R-:W-:Y:S01]  /*4970*/  R2UR UR7, R9 ;  /* 0x00000000090772ca */ /* 0x000fe200000e0000 */
[----:B------:R-:W-:Y:S02]  /*4980*/  WARPGROUP.DEPBAR.LE gsb0, 0x0 ;  /* 0x00008000000079c5 */ /* 0x000fe40000010000 */
[----:B------:R-:W-:Y:S04]  /*4990*/  LDS.U8 R3, [R5+0x3800] ;  /* 0x0038000005037984 */ /* 0x000fe80000000000 */
[----:B------:R-:W1:Y:S01]  /*49a0*/  LDS.U8 R4, [R109+0x3800] ;  /* 0x003800006d047984 */ /* 0x000e620000000000 */
[----:B------:R-:W-:-:S06]  /*49b0*/  WARPGROUP.ARRIVE ;  /* 0x00000000000079c5 */ /* 0x000fcc0000000000 */
[----:B------:R-:W-:Y:S01]  /*49c0*/  QGMMA.64x64x32.F32.E5M2.E4M3 R24, R100, gdesc[UR8], R24, gsb0 ;  /* 0x00e0000864187df3 */ /* 0x000fe20008001818 */
[----:B------:R-:W-:Y:S02]  /*49d0*/  R2UR UR10, R8 ;  /* 0x00000000080a72ca */ /* 0x000fe400000e0000 */
[----:B------:R-:W-:Y:S02]  /*49e0*/  R2UR UR11, R9 ;  /* 0x00000000090b72ca */ /* 0x000fe400000e0000 */
[----:B-1----:R-:W-:Y:S01]  /*49f0*/  PRMT R3, R4, 0x7604, R3 ;  /* 0x0000760404037816 */ /* 0x002fe20000000003 */
[----:B------:R-:W-:Y:S02]  /*4a00*/  WARPGROUP.DEPBAR.LE gsb0, 0x0 ;  /* 0x00008000000079c5 */ /* 0x000fe40000010000 */
[----:B0-----:R-:W-:Y:S04]  /*4a10*/  LDS.U8 R7, [R5+0x3808] ;  /* 0x0038080005077984 */ /* 0x001fe80000000000 */
        /* <DEDUP_REMOVED lines=58> */
.L_x_22:
[----:B------:R-:W-:Y:S05]  /*4dc0*/  @!P0 BRA `(.L_x_37) ;  /* 0x0000000000048947 */ /* 0x000fea0003800000 */
[----:B------:R-:W-:Y:S01]  /*4dd0*/  BPT.TRAP 0x1 ;  /* 0x000000040000795c */ /* 0x000fe20000300000 */
.L_x_37:
[----:B------:R-:W-:Y:S01]  /*4de0*/  UIADD3 UR39, UR40, UR39, URZ ;  /* 0x0000002728277290 */ /* 0x000fe2000fffe03f */
[----:B------:R-:W-:-:S03]  /*4df0*/  ISETP.GT.U32.AND P0, PT, R19, 0x1, PT ;  /* 0x000000011300780c */ /* 0x000fc60003f04070 */
[----:B------:R-:W-:-:S04]  /*4e00*/  UIADD3 UR6, UR39, -0x1, URZ ;  /* 0xffffffff27067890 */ /* 0x000fc8000fffe03f */
[----:B------:R-:W-:-:S04]  /*4e10*/  UIMAD.WIDE.U32 UR4, UR6, -0x33333333, URZ ;  /* 0xcccccccd060478a5 */ /* 0x000fc8000f8e003f */
[----:B------:R-:W-:-:S04]  /*4e20*/  USHF.R.U32.HI UR4, URZ, 0x2, UR5 ;  /* 0x000000023f047899 */ /* 0x000fc80008011605 */
[----:B------:R-:W-:-:S06]  /*4e30*/  UIMAD UR6, UR4, -0x5, UR6 ;  /* 0xfffffffb040678a4 */ /* 0x000fcc000f8e0206 */
[----:B------:R-:W-:-:S04]  /*4e40*/  IMAD.U32 R3, RZ, RZ, UR6 ;  /* 0x00000006ff037e24 */ /* 0x000fc8000f8e00ff */
[----:B------:R-:W-:-:S04]  /*4e50*/  IMAD R0, R3, 0x8, R0 ;  /* 0x0000000803007824 */ /* 0x000fc800078e0200 */
[----:B------:R-:W-:-:S05]  /*4e60*/  VIADD R0, R0, 0x28 ;  /* 0x0000002800007836 */ /* 0x000fca0000000000 */
[----:B------:R-:W-:-:S04]  /*4e70*/  PRMT R0, RZ, 0x654, R0 ;  /* 0x00000654ff007816 */ /* 0x000fc80000000000 */
[----:B------:R0:W-:Y:S01]  /*4e80*/  SYNCS.ARRIVE.TRANS64.RED.A1T0 RZ, [R0+URZ], RZ ;  /* 0x000000ff00ff79a7 */ /* 0x0001e2000810043f */
[----:B------:R-:W-:Y:S05]  /*4e90*/  @P0 BRA `(.L_x_38) ;  /* 0x0000000000040947 */ /* 0x000fea0003800000 */
[----:B------:R-:W-:Y:S01]  /*4ea0*/  BPT.TRAP 0x1 ;  /* 0x000000040000795c */ /* 0x000fe20000300000 */
.L_x_38:
[----:B------:R-:W1:Y:S01]  /*4eb0*/  LDC R4, c[0x0][0x288] ;  /* 0x0000a200ff047b82 */ /* 0x000e620000000800 */
[--C-:B0-----:R-:W-:Y:S01]  /*4ec0*/  SHF.R.U32.HI R0, RZ, 0x2, R18.reuse ;  /* 0x00000002ff007819 */ /* 0x101fe20000011612 */
[----:B------:R-:W-:Y:S01]  /*4ed0*/  IMAD.SHL.U32 R89, R89, 0x40, RZ ;  /* 0x0000004059597824 */ /* 0x000fe200078e00ff */
[----:B------:R-:W-:Y:S01]  /*4ee0*/  SHF.R.U32.HI R5, RZ, 0x7, R18 ;  /* 0x00000007ff057819 */ /* 0x000fe20000011612 */
[----:B------:R-:W-:Y:S01]  /*4ef0*/  IMAD.SHL.U32 R7, R90, 0x100, RZ ;  /* 0x000001005a077824 */ /* 0x000fe200078e00ff */
[----:B------:R-:W-:Y:S01]  /*4f00*/  LOP3.LUT R3, R18, 0x60, RZ, 0xc0, !PT ;  /* 0x0000006012037812 */ /* 0x000fe200078ec0ff */
[----:B------:R-:W-:Y:S01]  /*4f10*/  UISETP.GT.U32.AND UP0, UPT, UR39, 0x4, UPT ;  /* 0x000000042700788c */ /* 0x000fe2000bf04070 */
[----:B------:R-:W-:Y:S01]  /*4f20*/  LOP3.LUT R6, R0, 0x7, RZ, 0xc0, !PT ;  /* 0x0000000700067812 */ /* 0x000fe200078ec0ff */
[----:B------:R-:W-:Y:S01]  /*4f30*/  IMAD.SHL.U32 R22, R18, 0x2, RZ ;  /* 0x0000000212167824 */ /* 0x000fe200078e00ff */
[----:B------:R-:W-:Y:S01]  /*4f40*/  LOP3.LUT R0, R5, 0x1, RZ, 0xc0, !PT ;  /* 0x0000000105007812 */ /* 0x000fe200078ec0ff */
[----:B------:R-:W-:Y:S01]  /*4f50*/  ULDC UR7, c[0x0][0x284] ;  /* 0x0000a10000077ab9 */ /* 0x000fe20000000800 */
[----:B------:R-:W-:Y:S01]  /*4f60*/  SHF.R.U32.HI R3, RZ, 0x1, R3 ;  /* 0x00000001ff037819 */ /* 0x000fe20000011603 */
[----:B------:R-:W-:Y:S01]  /*4f70*/  UISETP.LT.U32.AND UP0, UPT, UR40, 0x5, UP0 ;  /* 0x000000052800788c */ /* 0x000fe20008701070 */
[----:B------:R-:W-:Y:S01]  /*4f80*/  SHF.R.S32.HI R94, RZ, 0x1f, R88 ;  /* 0x0000001fff5e7819 */ /* 0x000fe20000011458 */
[C---:B------:R-:W-:Y:S01]  /*4f90*/  IMAD.SHL.U32 R93, R0.reuse, 0x40, RZ ;  /* 0x00000040005d7824 */ /* 0x040fe200078e00ff */
[----:B------:R-:W-:Y:S01]  /*4fa0*/  IADD3 R5, RZ, -R3, -R6 ;  /* 0x80000003ff057210 */ /* 0x000fe20007ffe806 */
[----:B------:R-:W-:Y:S01]  /*4fb0*/  UISETP.GE.U32.AND UP1, UPT, UR40, 0x5, UPT ;  /* 0x000000052800788c */ /* 0x000fe2000bf26070 */
[----:B------:R-:W-:Y:S01]  /*4fc0*/  LOP3.LUT R22, R89, 0x6, R22, 0xf8, !PT ;  /* 0x0000000659167812 */ /* 0x000fe200078ef816 */
[----:B------:R-:W-:Y:S01]  /*4fd0*/  UIMAD.WIDE.U32 UR4, UR39, -0x33333333, URZ ;  /* 0xcccccccd270478a5 */ /* 0x000fe2000f8e003f */
[----:B------:R-:W-:Y:S01]  /*4fe0*/  LOP3.LUT R93, R93, 0x40, R6, 0xe2, !PT ;  /* 0x000000405d5d7812 */ /* 0x000fe200078ee206 */
[----:B------:R-:W-:Y:S01]  /*4ff0*/  IMAD R6, R0, -0x40, R5 ;  /* 0xffffffc000067824 */ /* 0x000fe200078e0205 */
[----:B------:R-:W-:Y:S01]  /*5000*/  ULDC.64 UR8, c[0x0][0x5d0] ;  /* 0x0001740000087ab9 */ /* 0x000fe20000000a00 */
[----:B------:R-:W-:Y:S01]  /*5010*/  USEL UR6, URZ, 0x1, !UP0 ;  /* 0x000000013f067887 */ /* 0x000fe2000c000000 */
[----:B------:R-:W-:Y:S01]  /*5020*/  LOP3.LUT R0, R18, 0x3, RZ, 0xc0, !PT ;  /* 0x0000000312007812 */ /* 0x000fe200078ec0ff */
[----:B------:R-:W-:Y:S01]  /*5030*/  IMAD R5, R94, UR8, RZ ;  /* 0x000000085e057c24 */ /* 0x000fe2000f8e02ff */
[----:B-1----:R-:W-:Y:S01]  /*5040*/  ISETP.GE.AND P0, PT, R89, R4, PT ;  /* 0x000000045900720c */ /* 0x002fe20003f06270 */
[----:B------:R-:W-:Y:S01]  /*5050*/  IMAD.WIDE R12, R90, 0x100, RZ ;  /* 0x000001005a0c7825 */ /* 0x000fe200078e02ff */
[----:B------:R-:W-:Y:S01]  /*5060*/  SHF.R.S32.HI R23, RZ, 0x1f, R22 ;  /* 0x0000001fff177819 */ /* 0x000fe20000011416 */
[----:B------:R-:W-:Y:S01]  /*5070*/  USHF.R.U32.HI UR4, URZ, 0x2, UR5 ;  /* 0x000000023f047899 */ /* 0x000fe20008011605 */
[C---:B------:R-:W-:Y:S01]  /*5080*/  ISETP.GE.OR P0, PT, R7.reuse, UR7, P0 ;  /* 0x0000000707007c0c */ /* 0x040fe20008706670 */
[----:B------:R-:W-:Y:S01]  /*5090*/  ULOP3.LUT UR38, UR38, UR6, URZ, 0x3c, !UPT ;  /* 0x0000000626267292 */ /* 0x000fe2000f8e3c3f */
[----:B------:R-:W-:Y:S01]  /*50a0*/  IMAD R0, R0, -0x2, R4 ;  /* 0xfffffffe00007824 */ /* 0x000fe200078e0204 */
[----:B------:R-:W-:Y:S01]  /*50b0*/  LOP3.LUT R93, R12, R93, R3, 0xfe, !PT ;  /* 0x0000005d0c5d7212 */ /* 0x000fe200078efe03 */
[C---:B------:R-:W-:Y:S01]  /*50c0*/  IMAD R9, R88.reuse, UR9, R5 ;  /* 0x0000000958097c24 */ /* 0x040fe2000f8e0205 */
[----:B------:R-:W-:Y:S01]  /*50d0*/  UIMAD UR39, UR4, -0x5, UR39 ;  /* 0xfffffffb042778a4 */ /* 0x000fe2000f8e0227 */
[----:B------:R-:W-:Y:S01]  /*50e0*/  IMAD.WIDE.U32 R4, R88, UR8, R22 ;  /* 0x0000000858047c25 */ /* 0x000fe2000f8e0016 */
[----:B------:R-:W-:Y:S01]  /*50f0*/  @UP1 ULOP3.LUT UR38, UR38, 0x1, UR4, 0x78, !UPT ;  /* 0x0000000126261892 */ /* 0x000fe2000f8e7804 */
[----:B------:R-:W-:-:S02]  /*5100*/  IADD3 R3, -R7, UR7, R6 ;  /* 0x0000000707037c10 */ /* 0x000fc4000fffe106 */
[----:B------:R-:W-:Y:S02]  /*5110*/  IMAD.IADD R5, R5, 0x1, R9 ;  /* 0x0000000105057824 */ /* 0x000fe400078e0209 */
[----:B------:R-:W-:Y:S02]  /*5120*/  IMAD.IADD R0, R0, 0x1, -R89 ;  /* 0x0000000100007824 */ /* 0x000fe400078e0a59 */
[----:B------:R-:W-:Y:S01]  /*5130*/  IMAD.MOV.U32 R90, RZ, RZ, -0x1 ;  /* 0xffffffffff5a7424 */ /* 0x000fe200078e00ff */
[----:B------:R-:W-:Y:S06]  /*5140*/  @P0 BRA `(.L_x_39) ;  /* 0x0000004800040947 */ /* 0x000fec0003800000 */
[----:B------:R-:W0:Y:S01]  /*5150*/  LDC.64 R20, c[0x0][0x5c8] ;  /* 0x00017200ff147b82 */ /* 0x000e220000000a00 */
[----:B------:R-:W-:Y:S01]  /*5160*/  ULDC.64 UR4, c[0x0][0x5c0] ;  /* 0x0001700000047ab9 */ /* 0x000fe20000000a00 */
[----:B------:R-:W-:Y:S01]  /*5170*/  BSSY B0, `(.L_x_39) ;  /* 0x000047e000007945 */ /* 0x000fe20003800000 */
[-C--:B0-----:R-:W-:Y:S02]  /*5180*/  IMAD R6, R13, R20.reuse, RZ ;  /* 0x000000140d067224 */ /* 0x081fe400078e02ff */
[----:B------:R-:W-:-:S04]  /*5190*/  IMAD.WIDE.U32 R4, R93, R20, R4 ;  /* 0x000000145d047225 */ /* 0x000fc800078e0004 */
[----:B------:R-:W-:Y:S01]  /*51a0*/  IMAD R9, R93, R21, R6 ;  /* 0x000000155d097224 */ /* 0x000fe200078e0206 */
[----:B------:R-:W-:Y:S01]  /*51b0*/  IADD3 R10, P3, R4, UR4, RZ ;  /* 0x00000004040a7c10 */ /* 0x000fe2000ff7e0ff */
[C---:B------:R-:W-:Y:S01]  /*51c0*/  IMAD.SHL.U32 R7, R20.reuse, 0x80, RZ ;  /* 0x0000008014077824 */ /* 0x040fe200078e00ff */
[C---:B------:R-:W-:Y:S01]  /*51d0*/  LEA R14, P2, R20.reuse, R4, 0x3 ;  /* 0x00000004140e7211 */ /* 0x040fe200078418ff */
[----:B------:R-:W-:Y:S01]  /*51e0*/  IMAD.IADD R96, R5, 0x1, R9 ;  /* 0x0000000105607824 */ /* 0x000fe200078e0209 */
[----:B------:R-:W-:Y:S02]  /*51f0*/  SHF.L.U64.HI R5, R20, 0x7, R21 ;  /* 0x0000000714057819 */ /* 0x000fe40000010215 */
[----:B------:R-:W-:Y:S02]  /*5200*/  IADD3 R6, P1, P0, R4, UR4, R7 ;  /* 0x0000000404067c10 */ /* 0x000fe4000f83e007 */
[----:B------:R-:W-:Y:S02]  /*5210*/  IADD3.X R11, R96, UR5, RZ, P3, !PT ;  /* 0x00000005600b7c10 */ /* 0x000fe40009ffe4ff */
[----:B-----5:R-:W-:-:S02]  /*5220*/  FSETP.NEU.AND P3, PT, R92, RZ, PT ;  /* 0x000000ff5c00720b */ /* 0x020fc40003f6d000 */
[----:B------:R-:W-:Y:S02]  /*5230*/  LEA.HI.X R20, R20, R96, R21, 0x3, P2 ;  /* 0x0000006014147211 */ /* 0x000fe400010f1c15 */
[C---:B------:R-:W-:Y:S02]  /*5240*/  IADD3 R8, P2, R14.reuse, UR4, RZ ;  /* 0x000000040e087c10 */ /* 0x040fe4000ff5e0ff */
[----:B------:R-:W-:Y:S02]  /*5250*/  IADD3 R4, P4, P5, R14, UR4, R7 ;  /* 0x000000040e047c10 */ /* 0x000fe4000fd9e007 */
[--C-:B------:R-:W-:Y:S02]  /*5260*/  IADD3.X R7, R96, UR5, R5.reuse, P1, P0 ;  /* 0x0000000560077c10 */ /* 0x100fe40008fe0405 */
[C---:B------:R-:W-:Y:S02]  /*5270*/  IADD3.X R9, R20.reuse, UR5, RZ, P2, !PT ;  /* 0x0000000514097c10 */ /* 0x040fe400097fe4ff */
[----:B------:R-:W-:Y:S01]  /*5280*/  IADD3.X R5, R20, UR5, R5, P4, P5 ;  /* 0x0000000514057c10 */ /* 0x000fe2000a7ea405 */
[----:B------:R-:W-:Y:S06]  /*5290*/  @!P3 BRA `(.L_x_40) ;  /* 0x00000034009cb947 */ /* 0x000fec0003800000 */
[----:B------:R-:W0:Y:S01]  /*52a0*/  LDC.64 R20, c[0x0][0x5b0] ;  /* 0x00016c00ff147b82 */ /* 0x000e220000000a00 */
[----:B------:R-:W-:Y:S01]  /*52b0*/  ULDC.64 UR4, c[0x0][0x5b8] ;  /* 0x00016e0000047ab9 */ /* 0x000fe20000000a00 */
[----:B------:R-:W-:Y:S01]  /*52c0*/  ISETP.GE.AND P0, PT, R3, 0x1, PT ;  /* 0x000000010300780c */ /* 0x000fe20003f06270 */
[----:B------:R-:W-:Y:S01]  /*52d0*/  IMAD R89, R94, UR4, RZ ;  /* 0x000000045e597c24 */ /* 0x000fe2000f8e02ff */
[----:B------:R-:W-:Y:S01]  /*52e0*/  BSSY B1, `(.L_x_41) ;  /* 0x000000e000017945 */ /* 0x000fe20003800000 */
[----:B------:R-:W-:Y:S01]  /*52f0*/  IMAD.WIDE.U32 R22, R88, UR4, R22 ;  /* 0x0000000458167c25 */ /* 0x000fe2000f8e0016 */
[----:B------:R-:W-:Y:S02]  /*5300*/  ISETP.LT.OR P3, PT, R0, 0x1, !P0 ;  /* 0x000000010000780c */ /* 0x000fe40004761670 */
[----:B------:R-:W1:Y:S01]  /*5310*/  LDC.64 R14, c[0x0][0x5a8] ;  /* 0x00016a00ff0e7b82 */ /* 0x000e620000000a00 */
[----:B------:R-:W-:-:S04]  /*5320*/  IMAD R89, R88, UR5, R89 ;  /* 0x0000000558597c24 */ /* 0x000fc8000f8e0259 */
[----:B------:R-:W-:Y:S02]  /*5330*/  IMAD.IADD R23, R23, 0x1, R89 ;  /* 0x0000000117177824 */ /* 0x000fe400078e0259 */
[-C--:B0-----:R-:W-:Y:S02]  /*5340*/  IMAD R94, R13, R20.reuse, RZ ;  /* 0x000000140d5e7224 */ /* 0x081fe400078e02ff */
[----:B------:R-:W-:-:S04]  /*5350*/  IMAD.WIDE.U32 R88, R93, R20, R22 ;  /* 0x000000145d587225 */ /* 0x000fc800078e0016 */
[----:B------:R-:W-:Y:S01]  /*5360*/  IMAD R94, R93, R21, R94 ;  /* 0x000000155d5e7224 */ /* 0x000fe200078e025e */
[----:B-1----:R-:W-:-:S04]  /*5370*/  IADD3 R88, P1, R88, R14, RZ ;  /* 0x0000000e58587210 */ /* 0x002fc80007f3e0ff */
[--C-:B------:R-:W-:Y:S02]  /*5380*/  IADD3.X R89, R15, R89, R94.reuse, P1, !PT ;  /* 0x000000590f597210 */ /* 0x100fe40000ffe45e */
[----:B------:R-:W-:Y:S01]  /*5390*/  PRMT R94, RZ, 0x7610, R94 ;  /* 0x00007610ff5e7816 */ /* 0x000fe2000000005e */
[----:B------:R-:W-:Y:S06]  /*53a0*/  @P3 BRA `(.L_x_42) ;  /* 0x0000000000043947 */ /* 0x000fec0003800000 */
[----:B------:R0:W5:Y:S02]  /*53b0*/  LDG.E.U8 R94, desc[UR36][R88.64] ;  /* 0x00000024585e7981 */ /* 0x000164000c1e1100 */
.L_x_42:
[----:B------:R-:W-:Y:S05]  /*53c0*/  BSYNC B1 ;  /* 0x0000000000017941 */ /* 0x000fea0003800000 */
.L_x_41:
[----:B-----5:R-:W-:Y:S01]  /*53d0*/  LOP3.LUT R94, R94, 0xff, RZ, 0xc0, !PT ;  /* 0x000000ff5e5e7812 */ /* 0x020fe200078ec0ff */
[----:B------:R-:W-:Y:S01]  /*53e0*/  BSSY B1, `(.L_x_43) ;  /* 0x000000b000017945 */ /* 0x000fe20003800000 */
[----:B------:R-:W-:Y:S02]  /*53f0*/  ISETP.LT.OR P2, PT, R0, 0x2, !P0 ;  /* 0x000000020000780c */ /* 0x000fe40004741670 */
[----:B------:R-:W-:-:S05]  /*5400*/  F2FP.F16.E5M2.UNPACK_B R94, R94 ;  /* 0x0000005eff5e723e */ /* 0x000fca00020004ff */
[----:B------:R-:W-:-:S05]  /*5410*/  HADD2.F32 R95, -RZ, R94.H0_H0 ;  /* 0x2000005eff5f7230 */ /* 0x000fca0000004100 */
[----:B------:R-:W-:-:S04]  /*5420*/  FMUL R95, R95, R92 ;  /* 0x0000005c5f5f7220 */ /* 0x000fc80000400000 */
[----:B------:R-:W-:Y:S01]  /*5430*/  FFMA R95, R56, R91, R95 ;  /* 0x0000005b385f7223 */ /* 0x000fe2000000005f */
[----:B------:R-:W-:-:S04]  /*5440*/  PRMT R56, RZ, 0x7610, R56 ;  /* 0x00007610ff387816 */ /* 0x000fc80000000038 */
[----:B------:R-:W-:-:S05]  /*5450*/  F2FP.SATFINITE.E5M2.F32.PACK_AB_MERGE_C R95, RZ, R95, RZ ;  /* 0x0000005fff5f723e */ /* 0x000fca00048060ff */
[----:B------:R1:W-:Y:S01]  /*5460*/  @!P3 STG.E.U8 desc[UR36][R10.64], R95 ;  /* 0x0000005f0a00b986 */ /* 0x0003e2000c101124 */
[----:B------:R-:W-:Y:S05]  /*5470*/  @P2 BRA `(.L_x_44) ;  /* 0x0000000000042947 */ /* 0x000fea0003800000 */
[----:B------:R2:W5:Y:S02]  /*5480*/  LDG.E.U8 R56, desc[UR36][R88.64+0x1] ;  /* 0x0000012458387981 */ /* 0x000564000c1e1100 */
.L_x_44:
[----:B------:R-:W-:Y:S05]  /*5490*/  BSYNC B1 ;  /* 0x0000000000017941 */ /* 0x000fea0003800000 */
.L_x_43:
[----:B-----5:R-:W-:Y:S01]  /*54a0*/  LOP3.LUT R56, R56, 0xff, RZ, 0xc0, !PT ;  /* 0x000000ff38387812 */ /* 0x020fe200078ec0ff */
[----:B------:R-:W-:Y:S01]  /*54b0*/  BSSY B1, `(.L_x_45) ;  /* 0x0000013000017945 */ /* 0x000fe20003800000 */
[----:B------:R-:W-:Y:S02]  /*54c0*/  IADD3 R97, P1, R93, 0x8, RZ ;  /* 0x000000085d617810 */ /* 0x000fe40007f3e0ff */
[----:B------:R-:W-:-:S03]  /*54d0*/  F2FP.F16.E5M2.UNPACK_B R56, R56 ;  /* 0x00000038ff38723e */ /* 0x000fc600020004ff */
[----:B------:R-:W-:Y:S01]  /*54e0*/  IMAD.X R99, RZ, RZ, R13, P1 ;  /* 0x000000ffff637224 */ /* 0x000fe200008e060d */
[----:B------:R-:W-:Y:S01]  /*54f0*/  ISETP.GE.AND P1, PT, R3, 0x9, PT ;  /* 0x000000090300780c */ /* 0x000fe20003f26270 */
[----:B-1----:R-:W-:Y:S02]  /*5500*/  HADD2.F32 R95, -RZ, R56.H0_H0 ;  /* 0x20000038ff5f7230 */ /* 0x002fe40000004100 */
[----:B------:R-:W-:Y:S01]  /*5510*/  IMAD R96, R99, R20, RZ ;  /* 0x0000001463607224 */ /* 0x000fe200078e02ff */
[----:B------:R-:W-:Y:S02]  /*5520*/  ISETP.LT.OR P4, PT, R0, 0x1, !P1 ;  /* 0x000000010000780c */ /* 0x000fe40004f81670 */
[----:B------:R-:W-:Y:S01]  /*5530*/  FMUL R56, R95, R92 ;  /* 0x0000005c5f387220 */ /* 0x000fe20000400000 */
[----:B------:R-:W-:-:S04]  /*5540*/  IMAD.WIDE.U32 R94, R97, R20, R22 ;  /* 0x00000014615e7225 */ /* 0x000fc800078e0016 */
[----:B------:R-:W-:Y:S01]  /*5550*/  FFMA R57, R57, R91, R56 ;  /* 0x0000005b39397223 */ /* 0x000fe20000000038 */
[----:B------:R-:W-:Y:S01]  /*5560*/  IMAD R96, R97, R21, R96 ;  /* 0x0000001561607224 */ /* 0x000fe200078e0260 */
[----:B------:R-:W-:Y:S02]  /*5570*/  IADD3 R56, P3, R94, R14, RZ ;  /* 0x0000000e5e387210 */ /* 0x000fe40007f7e0ff */
[----:B------:R-:W-:Y:S02]  /*5580*/  PRMT R94, RZ, 0x7610, R94 ;  /* 0x00007610ff5e7816 */ /* 0x000fe4000000005e */
[----:B------:R-:W-:Y:S02]  /*5590*/  F2FP.SATFINITE.E5M2.F32.PACK_AB_MERGE_C R97, RZ, R57, RZ ;  /* 0x00000039ff61723e */ /* 0x000fe400048060ff */
[----:B------:R-:W-:-:S03]  /*55a0*/  IADD3.X R57, R15, R95, R96, P3, !PT ;  /* 0x0000005f0f397210 */ /* 0x000fc60001ffe460 */
[----:B------:R1:W-:Y:S01]  /*55b0*/  @!P2 STG.E.U8 desc[UR36][R10.64+0x1], R97 ;  /* 0x000001610a00a986 */ /* 0x0003e2000c101124 */
[----:B------:R-:W-:Y:S05]  /*55c0*/  @P4 BRA `(.L_x_46) ;  /* 0x0000000000044947 */ /* 0x000fea0003800000 */
[----:B------:R3:W5:Y:S02]  /*55d0*/  LDG.E.U8 R94, desc[UR36][R56.64] ;  /* 0x00000024385e7981 */ /* 0x000764000c1e1100 */
.L_x_46:
[----:B------:R-:W-:Y:S05]  /*55e0*/  BSYNC B1 ;  /* 0x0000000000017941 */ /* 0x000fea0003800000 */
.L_x_45:
        /* <DEDUP_REMOVED lines=12> */
.L_x_48:
[----:B------:R-:W-:Y:S05]  /*56b0*/  BSYNC B1 ;  /* 0x0000000000017941 */ /* 0x000fea0003800000 */
.L_x_47:
[----:B-----5:R-:W-:Y:S01]  /*56c0*/  LOP3.LUT R58, R58, 0xff, RZ, 0xc0, !PT ;  /* 0x000000ff3a3a7812 */ /* 0x020fe200078ec0ff */
[----:B------:R-:W-:Y:S01]  /*56d0*/  BSSY B1, `(.L_x_49) ;  /* 0x000000b000017945 */ /* 0x000fe20003800000 */
[----:B------:R-:W-:Y:S02]  /*56e0*/  ISETP.LT.OR P3, PT, R0, 0x9, !P0 ;  /* 0x000000090000780c */ /* 0x000fe40004761670 */
[----:B------:R-:W-:-:S05]  /*56f0*/  F2FP.F16.E5M2.UNPACK_B R58, R58 ;  /* 0x0000003aff3a723e */ /* 0x000fca00020004ff */
[----:B----4-:R-:W-:-:S05]  /*5700*/  HADD2.F32 R95, -RZ, R58.H0_H0 ;  /* 0x2000003aff5f7230 */ /* 0x010fca0000004100 */
[----:B------:R-:W-:-:S04]  /*5710*/  FMUL R58, R95, R92 ;  /* 0x0000005c5f3a7220 */ /* 0x000fc80000400000 */
[----:B------:R-:W-:-:S05]  /*5720*/  FFMA R58, R59, R91, R58 ;  /* 0x0000005b3b3a7223 */ /* 0x000fca000000003a */
[----:B------:R-:W-:Y:S02]  /*5730*/  F2FP.SATFINITE.E5M2.F32.PACK_AB_MERGE_C R59, RZ, R58, RZ ;  /* 0x0000003aff3b723e */ /* 0x000fe400048060ff */
[----:B------:R-:W-:-:S03]  /*5740*/  PRMT R58, RZ, 0x7610, R58 ;  /* 0x00007610ff3a7816 */ /* 0x000fc6000000003a */
[----:B------:R4:W-:Y:S01]  /*5750*/  @!P2 STG.E.U8 desc[UR36][R8.64+0x1], R59 ;  /* 0x0000013b0800a986 */ /* 0x0009e2000c101124 */
[----:B------:R-:W-:Y:S05]  /*5760*/  @P3 BRA `(.L_x_50) ;  /* 0x0000000000043947 */ /* 0x000fea0003800000 */
[----:B------:R0:W5:Y:S02]  /*5770*/  LDG.E.U8 R58, desc[UR36][R88.64+0x8] ;  /* 0x00000824583a7981 */ /* 0x000164000c1e1100 */
.L_x_50:
[----:B------:R-:W-:Y:S05]  /*5780*/  BSYNC B1 ;  /* 0x0000000000017941 */ /* 0x000fea0003800000 */
.L_x_49:
[----:B-----5:R-:W-:Y:S01]  /*5790*/  LOP3.LUT R58, R58, 0xff, RZ, 0xc0, !PT ;  /* 0x000000ff3a3a7812 */ /* 0x020fe200078ec0ff */
[----:B------:R-:W-:Y:S01]  /*57a0*/  BSSY B1, `(.L_x_51) ;  /* 0x000000b000017945 */ /* 0x000fe20003800000 */
[----:B------:R-:W-:Y:S02]  /*57b0*/  ISETP.LT.OR P2, PT, R0, 0xa, !P0 ;  /* 0x0000000a0000780c */ /* 0x000fe40004741670 */
[----:B------:R-:W-:-:S05]  /*57c0*/  F2FP.F16.E5M2.UNPACK_B R58, R58 ;  /* 0x0000003aff3a723e */ /* 0x000fca00020004ff */
[----:B----4-:R-:W-:Y:S01]  /*57d0*/  HADD2.F32 R59, -RZ, R58.H0_H0 ;  /* 0x2000003aff3b7230 */ /* 0x010fe20000004100 */
[----:B------:R-:W-:-:S04]  /*57e0*/  PRMT R58, RZ, 0x7610, R58 ;  /* 0x00007610ff3a7816 */ /* 0x000fc8000000003a */
[----:B------:R-:W-:-:S04]  /*57f0*/  FMUL R59, R59, R92 ;  /* 0x0000005c3b3b7220 */ /* 0x000fc80000400000 */
[----:B------:R-:W-:-:S05]  /*5800*/  FFMA R59, R60, R91, R59 ;  /* 0x0000005b3c3b7223 */ /* 0x000fca000000003b */
[----:B------:R-:W-:-:S05]  /*5810*/  F2FP.SATFINITE.E5M2.F32.PACK_AB_MERGE_C R59, RZ, R59, RZ ;  /* 0x0000003bff3b723e */ /* 0x000fca00048060ff */
[----:B------:R4:W-:Y:S01]  /*5820*/  @!P3 STG.E.U8 desc[UR36][R10.64+0x8], R59 ;  /* 0x0000083b0a00b986 */ /* 0x0009e2000c101124 */
[----:B------:R-:W-:Y:S05]  /*5830*/  @P2 BRA `(.L_x_52) ;  /* 0x0000000000042947 */ /* 0x000fea0003800000 */
[----:B------:R0:W5:Y:S02]  /*5840*/  LDG.E.U8 R58, desc[UR36][R88.64+0x9] ;  /* 0x00000924583a7981 */ /* 0x000164000c1e1100 */
.L_x_52:
[----:B------:R-:W-:Y:S05]  /*5850*/  BSYNC B1 ;  /* 0x0000000000017941 */ /* 0x000fea0003800000 */
.L_x_51:
        /* <DEDUP_REMOVED lines=12> */
.L_x_54:
[----:B------:R-:W-:Y:S05]  /*5920*/  BSYNC B1 ;  /* 0x0000000000017941 */ /* 0x000fea0003800000 */
.L_x_53:
        /* <DEDUP_REMOVED lines=12> */
.L_x_56:
[----:B------:R-:W-:Y:S05]  /*59f0*/  BSYNC B1 ;  /* 0x0000000000017941 */ /* 0x000fea0003800000 */
.L_x_55:
        /* <DEDUP_REMOVED lines=12> */
.L_x_58:
[----:B------:R-:W-:Y:S05]  /*5ac0*/  BSYNC B1 ;  /* 0x0000000000017941 */ /* 0x000fea0003800000 */
.L_x_57:
        /* <DEDUP_REMOVED lines=12> */
.L_x_60:
[----:B------:R-:W-:Y:S05]  /*5b90*/  BSYNC B1 ;  /* 0x0000000000017941 */ /* 0x000fea0003800000 */
.L_x_59:
        /* <DEDUP_REMOVED lines=12> */
.L_x_62:
[----:B------:R-:W-:Y:S05]  /*5c60*/  BSYNC B1 ;  /* 0x0000000000017941 */ /* 0x000fea0003800000 */
.L_x_61:
        /* <DEDUP_REMOVED lines=12> */
.L_x_64:
[----:B------:R-:W-:Y:S05]  /*5d30*/  BSYNC B1 ;  /* 0x0000000000017941 */ /* 0x000fea0003800000 */
.L_x_63:
        /* <DEDUP_REMOVED lines=12> */
.L_x_66:
[----:B------:R-:W-:Y:S05]  /*5e00*/  BSYNC B1 ;  /* 0x0000000000017941 */ /* 0x000fea0003800000 */
.L_x_65:
        /* <DEDUP_REMOVED lines=12> */
.L_x_68:
[----:B------:R-:W-:Y:S05]  /*5ed0*/  BSYNC B1 ;  /* 0x0000000000017941 */ /* 0x000fea0003800000 */
.L_x_67:
        /* <DEDUP_REMOVED lines=12> */
.L_x_70:
[----:B------:R-:W-:Y:S05]  /*5fa0*/  BSYNC B1 ;  /* 0x0000000000017941 */ /* 0x000fea0003800000 */
.L_x_69:
        /* <DEDUP_REMOVED lines=12> */
.L_x_72:
[----:B------:R-:W-:Y:S05]  /*6070*/  BSYNC B1 ;  /* 0x0000000000017941 */ /* 0x000fea0003800000 */
.L_x_71:
        /* <DEDUP_REMOVED lines=12> */
.L_x_74:
[----:B------:R-:W-:Y:S05]  /*6140*/  BSYNC B1 ;  /* 0x0000000000017941 */ /* 0x000fea0003800000 */
.L_x_73:
        /* <DEDUP_REMOVED lines=12> */
.L_x_76:
[----:B------:R-:W-:Y:S05]  /*6210*/  BSYNC B1 ;  /* 0x0000000000017941 */ /* 0x000fea0003800000 */
.L_x_75:
        /* <DEDUP_REMOVED lines=12> */
.L_x_78:
[----:B------:R-:W-:Y:S05]  /*62e0*/  BSYNC B1 ;  /* 0x0000000000017941 */ /* 0x000fea0003800000 */
.L_x_77:
        /* <DEDUP_REMOVED lines=12> */
.L_x_80:
[----:B------:R-:W-:Y:S05]  /*63b0*/  BSYNC B1 ;  /* 0x0000000000017941 */ /* 0x000fea0003800000 */
.L_x_79:
        /* <DEDUP_REMOVED lines=12> */
.L_x_82:
[----:B------:R-:W-:Y:S05]  /*6480*/  BSYNC B1 ;  /* 0x0000000000017941 */ /* 0x000fea0003800000 */
.L_x_81:
        /* <DEDUP_REMOVED lines=12> */
.L_x_84:
[----:B------:R-:W-:Y:S05]  /*6550*/  BSYNC B1 ;  /* 0x0000000000017941 */ /* 0x000fea0003800000 */
.L_x_83:
        /* <DEDUP_REMOVED lines=12> */
.L_x_86:
[----:B------:R-:W-:Y:S05]  /*6620*/  BSYNC B1 ;  /* 0x0000000000017941 */ /* 0x000fea0003800000 */
.L_x_85:
        /* <DEDUP_REMOVED lines=12> */
.L_x_88:
[----:B------:R-:W-:Y:S05]  /*66f0*/  BSYNC B1 ;  /* 0x0000000000017941 */ /* 0x000fea0003800000 */
.L_x_87:
        /* <DEDUP_REMOVED lines=12> */
.L_x_90:
[----:B------:R-:W-:Y:S05]  /*67c0*/  BSYNC B1 ;  /* 0x0000000000017941 */ /* 0x000fea0003800000 */
.L_x_89:
        /* <DEDUP_REMOVED lines=12> */
.L_x_92:
[----:B------:R-:W-:Y:S05]  /*6890*/  BSYNC B1 ;  /* 0x0000000000017941 */ /* 0x000fea0003800000 */
.L_x_91:
        /* <DEDUP_REMOVED lines=12> */
.L_x_94:
[----:B------:R-:W-:Y:S05]  /*6960*/  BSYNC B1 ;  /* 0x0000000000017941 */ /* 0x000fea0003800000 */
.L_x_93:
        /* <DEDUP_REMOVED lines=12> */
.L_x_96:
[----:B------:R-:W-:Y:S05]  /*6a30*/  BSYNC B1 ;  /* 0x0000000000017941 */ /* 0x000fea0003800000 */
.L_x_95:
        /* <DEDUP_REMOVED lines=12> */
.L_x_98:
[----:B------:R-:W-:Y:S05]  /*6b00*/  BSYNC B1 ;  /* 0x0000000000017941 */ /* 0x000fea0003800000 */
.L_x_97:
        /* <DEDUP_REMOVED lines=12> */
.L_x_100:
[----:B------:R-:W-:Y:S05]  /*6bd0*/  BSYNC B1 ;  /* 0x0000000000017941 */ /* 0x000fea0003800000 */
.L_x_99:
        /* <DEDUP_REMOVED lines=12> */
.L_x_102:
[----:B------:R-:W-:Y:S05]  /*6ca0*/  BSYNC B1 ;  /* 0x0000000000017941 */ /* 0x000fea0003800000 */
.L_x_101:
[----:B-----5:R-:W-:Y:S01]  /*6cb0*/  LOP3.LUT R58, R58, 0xff, RZ, 0xc0, !PT ;  /* 0x000000ff3a3a7812 */ /* 0x020fe200078ec0ff */
[----:B------:R-:W-:Y:S01]  /*6cc0*/  BSSY B1, `(.L_x_103) ;  /* 0x000000b000017945 */ /* 0x000fe20003800000 */
[----:B------:R-:W-:Y:S02]  /*6cd0*/  ISETP.LT.OR P1, PT, R0, 0x3a, !P1 ;  /* 0x0000003a0000780c */ /* 0x000fe40004f21670 */
[----:B------:R-:W-:Y:S02]  /*6ce0*/  F2FP.F16.E5M2.UNPACK_B R58, R58 ;  /* 0x0000003aff3a723e */ /* 0x000fe400020004ff */
[----:B-1--4-:R-:W-:-:S03]  /*6cf0*/  PRMT R10, RZ, 0x7610, R10 ;  /* 0x00007610ff0a7816 */ /* 0x012fc6000000000a */
[----:B------:R-:W-:-:S05]  /*6d00*/  HADD2.F32 R11, -RZ, R58.H0_H0 ;  /* 0x2000003aff0b7230 */ /* 0x000fca0000004100 */
[----:B------:R-:W-:-:S04]  /*6d10*/  FMUL R11, R11, R92 ;  /* 0x0000005c0b0b7220 */ /* 0x000fc80000400000 */
[----:B------:R-:W-:-:S05]  /*6d20*/  FFMA R11, R86, R91, R11 ;  /* 0x0000005b560b7223 */ /* 0x000fca000000000b */
[----:B------:R-:W-:-:S05]  /*6d30*/  F2FP.SATFINITE.E5M2.F32.PACK_AB_MERGE_C R11, RZ, R11, RZ ;  /* 0x0000000bff0b723e */ /* 0x000fca00048060ff */
[----:B------:R1:W-:Y:S01]  /*6d40*/  @!P2 STG.E.U8 desc[UR36][R8.64+0x38], R11 ;  /* 0x0000380b0800a986 */ /* 0x0003e2000c101124 */
[----:B------:R-:W-:Y:S05]  /*6d50*/  @P1 BRA `(.L_x_104) ;  /* 0x0000000000041947 */ /* 0x000fea0003800000 */
[----:B------:R4:W5:Y:S02]  /*6d60*/  LDG.E.U8 R10, desc[UR36][R56.64+0x39] ;  /* 0x00003924380a7981 */ /* 0x000964000c1e1100 */
.L_x_104:
[----:B------:R-:W-:Y:S05]  /*6d70*/  BSYNC B1 ;  /* 0x0000000000017941 */ /* 0x000fea0003800000 */
.L_x_103:
[----:B-----5:R-:W-:Y:S01]  /*6d80*/  LOP3.LUT R10, R10, 0xff, RZ, 0xc0, !PT ;  /* 0x000000ff0a0a7812 */ /* 0x020fe200078ec0ff */
[----:B------:R-:W-:Y:S01]  /*6d90*/  BSSY B1, `(.L_x_105) ;  /* 0x0000013000017945 */ /* 0x000fe20003800000 */
[----:B0--34-:R-:W-:Y:S02]  /*6da0*/  IADD3 R57, P0, R93, 0x80, RZ ;  /* 0x000000805d397810 */ /* 0x019fe40007f1e0ff */
        /* <DEDUP_REMOVED lines=10> */
[----:B------:R-:W-:-:S03]  /*6e50*/  IADD3 R10, P2, R10, R14, RZ ;  /* 0x0000000e0a0a7210 */ /* 0x000fc60007f5e0ff */
[----:B------:R-:W-:Y:S02]  /*6e60*/  F2FP.SATFINITE.E5M2.F32.PACK_AB_MERGE_C R57, RZ, R56, RZ ;  /* 0x00000038ff39723e */ /* 0x000fe400048060ff */
[----:B------:R-:W-:Y:S02]  /*6e70*/  IADD3.X R11, R15, R11, R58, P2, !PT ;  /* 0x0000000b0f0b7210 */ /* 0x000fe400017fe43a */
[----:B------:R-:W-:Y:S01]  /*6e80*/  PRMT R56, RZ, 0x7610, R56 ;  /* 0x00007610ff387816 */ /* 0x000fe20000000038 */
[----:B------:R0:W-:Y:S01]  /*6e90*/  @!P1 STG.E.U8 desc[UR36][R8.64+0x39], R57 ;  /* 0x0000393908009986 */ /* 0x0001e2000c101124 */
[----:B------:R-:W-:Y:S05]  /*6ea0*/  @P3 BRA `(.L_x_106) ;  /* 0x0000000000043947 */ /* 0x000fea0003800000 */
[----:B------:R1:W5:Y:S02]  /*6eb0*/  LDG.E.U8 R56, desc[UR36][R10.64] ;  /* 0x000000240a387981 */ /* 0x000364000c1e1100 */
.L_x_106:
[----:B------:R-:W-:Y:S05]  /*6ec0*/  BSYNC B1 ;  /* 0x0000000000017941 */ /* 0x000fea0003800000 */
.L_x_105:
[----:B-----5:R-:W-:Y:S01]  /*6ed0*/  LOP3.LUT R56, R56, 0xff, RZ, 0xc0, !PT ;  /* 0x000000ff38387812 */ /* 0x020fe200078ec0ff */
[----:B------:R-:W-:Y:S01]  /*6ee0*/  BSSY B1, `(.L_x_107) ;  /* 0x000000b000017945 */ /* 0x000fe20003800000 */
[----:B------:R-:W-:Y:S02]  /*6ef0*/  ISETP.LT.OR P2, PT, R0, 0x2, !P0 ;  /* 0x000000020000780c */ /* 0x000fe40004741670 */
[----:B------:R-:W-:Y:S02]  /*6f00*/  F2FP.F16.E5M2.UNPACK_B R56, R56 ;  /* 0x00000038ff38723e */ /* 0x000fe400020004ff */
[----:B0-----:R-:W-:-:S03]  /*6f10*/  PRMT R8, RZ, 0x7610, R8 ;  /* 0x00007610ff087816 */ /* 0x001fc60000000008 */
[----:B------:R-:W-:-:S05]  /*6f20*/  HADD2.F32 R9, -RZ, R56.H0_H0 ;  /* 0x20000038ff097230 */ /* 0x000fca0000004100 */
[----:B------:R-:W-:-:S04]  /*6f30*/  FMUL R9, R9, R92 ;  /* 0x0000005c09097220 */ /* 0x000fc80000400000 */
[----:B------:R-:W-:-:S05]  /*6f40*/  FFMA R9, R24, R91, R9 ;  /* 0x0000005b18097223 */ /* 0x000fca0000000009 */
[----:B------:R-:W-:-:S05]  /*6f50*/  F2FP.SATFINITE.E5M2.F32.PACK_AB_MERGE_C R9, RZ, R9, RZ ;  /* 0x00000009ff09723e */ /* 0x000fca00048060ff */
[----:B------:R0:W-:Y:S01]  /*6f60*/  @!P3 STG.E.U8 desc[UR36][R6.64], R9 ;  /* 0x000000090600b986 */ /* 0x0001e2000c101124 */
[----:B------:R-:W-:Y:S05]  /*6f70*/  @P2 BRA `(.L_x_108) ;  /* 0x0000000000042947 */ /* 0x000fea0003800000 */
[----:B------:R3:W5:Y:S02]  /*6f80*/  LDG.E.U8 R8, desc[UR36][R10.64+0x1] ;  /* 0x000001240a087981 */ /* 0x000764000c1e1100 */
.L_x_108:
[----:B------:R-:W-:Y:S05]  /*6f90*/  BSYNC B1 ;  /* 0x0000000000017941 */ /* 0x000fea0003800000 */
.L_x_107:
[----:B-----5:R-:W-:Y:S01]  /*6fa0*/  LOP3.LUT R8, R8, 0xff, RZ, 0xc0, !PT ;  /* 0x000000ff08087812 */ /* 0x020fe200078ec0ff */
[----:B------:R-:W-:Y:S01]  /*6fb0*/  BSSY B1, `(.L_x_109) ;  /* 0x0000013000017945 */ /* 0x000fe20003800000 */
[----:B------:R-:W-:Y:S02]  /*6fc0*/  IADD3 R93, P1, R93, 0x88, RZ ;  /* 0x000000885d5d7810 */ /* 0x000fe40007f3e0ff */
[----:B------:R-:W-:-:S03]  /*6fd0*/  F2FP.F16.E5M2.UNPACK_B R8, R8 ;  /* 0x00000008ff08723e */ /* 0x000fc600020004ff */
[----:B------:R-:W-:Y:S01]  /*6fe0*/  IMAD.X R13, RZ, RZ, R13, P1 ;  /* 0x000000ffff0d7224 */ /* 0x000fe200008e060d */
[----:B------:R-:W-:Y:S01]  /*6ff0*/  ISETP.GE.AND P1, PT, R3, 0x89, PT ;  /* 0x000000890300780c */ /* 0x000fe20003f26270 */
[----:B0-----:R-:W-:Y:S01]  /*7000*/  HADD2.F32 R9, -RZ, R8.H0_H0 ;  /* 0x20000008ff097230 */ /* 0x001fe20000004100 */
[----:B------:R-:W-:Y:S01]  /*7010*/  PRMT R3, RZ, 0x7610, R3 ;  /* 0x00007610ff037816 */ /* 0x000fe20000000003 */
[-C--:B------:R-:W-:Y:S01]  /*7020*/  IMAD R12, R13, R20.reuse, RZ ;  /* 0x000000140d0c7224 */ /* 0x080fe200078e02ff */
[----:B------:R-:W-:Y:S01]  /*7030*/  ISETP.LT.OR P4, PT, R0, 0x1, !P1 ;  /* 0x000000010000780c */ /* 0x000fe20004f81670 */
[----:B------:R-:W-:-:S04]  /*7040*/  IMAD.WIDE.U32 R22, R93, R20, R22 ;  /* 0x000000145d167225 */ /* 0x000fc800078e0016 */
[----:B------:R-:W-:Y:S01]  /*7050*/  FMUL R8, R9, R92 ;  /* 0x0000005c09087220 */ /* 0x000fe20000400000 */
[----:B------:R-:W-:-:S03]  /*7060*/  IMAD R12, R93, R21, R12 ;  /* 0x000000155d0c7224 */ /* 0x000fc600078e020c */
[----:B------:R-:W-:-:S01]  /*7070*/  FFMA R8, R25, R91, R8 ;  /* 0x0000005b19087223 */ /* 0x000fc20000000008 */
[----:B------:R-:W-:-:S04]  /*7080*/  IADD3 R14, P3, R22, R14, RZ ;  /* 0x0000000e160e7210 */ /* 0x000fc80007f7e0ff */
[----:B------:R-:W-:Y:S02]  /*7090*/  F2FP.SATFINITE.E5M2.F32.PACK_AB_MERGE_C R9, RZ, R8, RZ ;  /* 0x00000008ff09723e */ /* 0x000fe400048060ff */
[----:B------:R-:W-:-:S03]  /*70a0*/  IADD3.X R15, R15, R23, R12, P3, !PT ;  /* 0x000000170f0f7210 */ /* 0x000fc60001ffe40c */
[----:B------:R0:W-:Y:S01]  /*70b0*/  @!P2 STG.E.U8 desc[UR36][R6.64+0x1], R9 ;  /* 0x000001090600a986 */ /* 0x0001e2000c101124 */
[----:B------:R-:W-:Y:S05]  /*70c0*/  @P4 BRA `(.L_x_110) ;  /* 0x0000000000044947 */ /* 0x000fea0003800000 */
[----:B------:R4:W5:Y:S02]  /*70d0*/  LDG.E.U8 R3, desc[UR36][R14.64] ;  /* 0x000000240e037981 */ /* 0x000964000c1e1100 */
.L_x_110:
[----:B------:R-:W-:Y:S05]  /*70e0*/  BSYNC B1 ;  /* 0x0000000000017941 */ /* 0x000fea0003800000 */
.L_x_109:
[----:B-----5:R-:W-:Y:S01]  /*70f0*/  LOP3.LUT R3, R3, 0xff, RZ, 0xc0, !PT ;  /* 0x000000ff03037812 */ /* 0x020fe200078ec0ff */
[----:B------:R-:W-:Y:S01]  /*7100*/  BSSY B1, `(.L_x_111) ;  /* 0x000000b000017945 */ /* 0x000fe20003800000 */
[----:B------:R-:W-:Y:S02]  /*7110*/  ISETP.LT.OR P2, PT, R0, 0x2, !P1 ;  /* 0x000000020000780c */ /* 0x000fe40004f41670 */
[----:B------:R-:W-:-:S05]  /*7120*/  F2FP.F16.E5M2.UNPACK_B R3, R3 ;  /* 0x00000003ff03723e */ /* 0x000fca00020004ff */
[----:B------:R-:W-:-:S05]  /*7130*/  HADD2.F32 R3, -RZ, R3.H0_H0 ;  /* 0x20000003ff037230 */ /* 0x000fca0000004100 */
[----:B------:R-:W-:-:S04]  /*7140*/  FMUL R3, R3, R92 ;  /* 0x0000005c03037220 */ /* 0x000fc80000400000 */
[----:B------:R-:W-:-:S05]  /*7150*/  FFMA R3, R26, R91, R3 ;  /* 0x0000005b1a037223 */ /* 0x000fca0000000003 */
[----:B0-----:R-:W-:Y:S02]  /*7160*/  F2FP.SATFINITE.E5M2.F32.PACK_AB_MERGE_C R9, RZ, R3, RZ ;  /* 0x00000003ff09723e */ /* 0x001fe400048060ff */
[----:B------:R-:W-:-:S03]  /*7170*/  PRMT R3, RZ, 0x7610, R3 ;  /* 0x00007610ff037816 */ /* 0x000fc60000000003 */
[----:B------:R0:W-:Y:S01]  /*7180*/  @!P4 STG.E.U8 desc[UR36][R4.64], R9 ;  /* 0x000000090400c986 */ /* 0x0001e2000c101124 */
[----:B------:R-:W-:Y:S05]  /*7190*/  @P2 BRA `(.L_x_112) ;  /* 0x0000000000042947 */ /* 0x000fea0003800000 */
[----:B------:R0:W5:Y:S02]  /*71a0*/  LDG.E.U8 R3, desc[UR36][R14.64+0x1] ;  /* 0x000001240e037981 */ /* 0x000164000c1e1100 */
.L_x_112:
[----:B------:R-:W-:Y:S05]  /*71b0*/  BSYNC B1 ;  /* 0x0000000000017941 */ /* 0x000fea0003800000 */
.L_x_111:
[----:B-----5:R-:W-:Y:S01]  /*71c0*/  LOP3.LUT R3, R3, 0xff, RZ, 0xc0, !PT ;  /* 0x000000ff03037812 */ /* 0x020fe200078ec0ff */
[----:B------:R-:W-:Y:S01]  /*71d0*/  BSSY B1, `(.L_x_113) ;  /* 0x000000b000017945 */ /* 0x000fe20003800000 */
[----:B------:R-:W-:Y:S02]  /*71e0*/  ISETP.LT.OR P3, PT, R0, 0x9, !P0 ;  /* 0x000000090000780c */ /* 0x000fe40004761670 */
[----:B------:R-:W-:-:S05]  /*71f0*/  F2FP.F16.E5M2.UNPACK_B R3, R3 ;  /* 0x00000003ff03723e */ /* 0x000fca00020004ff */
[----:B------:R-:W-:-:S05]  /*7200*/  HADD2.F32 R3, -RZ, R3.H0_H0 ;  /* 0x20000003ff037230 */ /* 0x000fca0000004100 */
[----:B------:R-:W-:Y:S01]  /*7210*/  FMUL R8, R3, R92 ;  /* 0x0000005c03087220 */ /* 0x000fe20000400000 */
[----:B------:R-:W-:-:S03]  /*7220*/  PRMT R3, RZ, 0x7610, R3 ;  /* 0x00007610ff037816 */ /* 0x000fc60000000003 */
[----:B------:R-:W-:-:S05]  /*7230*/  FFMA R8, R27, R91, R8 ;  /* 0x0000005b1b087223 */ /* 0x000fca0000000008 */
[----:B0-----:R-:W-:-:S05]  /*7240*/  F2FP.SATFINITE.E5M2.F32.PACK_AB_MERGE_C R9, RZ, R8, RZ ;  /* 0x00000008ff09723e */ /* 0x001fca00048060ff */
[----:B------:R0:W-:Y:S01]  /*7250*/  @!P2 STG.E.U8 desc[UR36][R4.64+0x1], R9 ;  /* 0x000001090400a986 */ /* 0x0001e2000c101124 */
[----:B------:R-:W-:Y:S05]  /*7260*/  @P3 BRA `(.L_x_114) ;  /* 0x0000000000043947 */ /* 0x000fea0003800000 */
[----:B------:R0:W5:Y:S02]  /*7270*/  LDG.E.U8 R3, desc[UR36][R10.64+0x8] ;  /* 0x000008240a037981 */ /* 0x000164000c1e1100 */
.L_x_114:
[----:B------:R-:W-:Y:S05]  /*7280*/  BSYNC B1 ;  /* 0x0000000000017941 */ /* 0x000fea0003800000 */
.L_x_113:
        /* <DEDUP_REMOVED lines=12> */
.L_x_116:
[----:B------:R-:W-:Y:S05]  /*7350*/  BSYNC B1 ;  /* 0x0000000000017941 */ /* 0x000fea0003800000 */
.L_x_115:
        /* <DEDUP_REMOVED lines=12> */
.L_x_118:
[----:B------:R-:W-:Y:S05]  /*7420*/  BSYNC B1 ;  /* 0x0000000000017941 */ /* 0x000fea0003800000 */
.L_x_117:
        /* <DEDUP_REMOVED lines=12> */
.L_x_120:
[----:B------:R-:W-:Y:S05]  /*74f0*/  BSYNC B1 ;  /* 0x0000000000017941 */ /* 0x000fea0003800000 */
.L_x_119:
        /* <DEDUP_REMOVED lines=12> */
.L_x_122:
[----:B------:R-:W-:Y:S05]  /*75c0*/  BSYNC B1 ;  /* 0x0000000000017941 */ /* 0x000fea0003800000 */
.L_x_121:
        /* <DEDUP_REMOVED lines=12> */
.L_x_124:
[----:B------:R-:W-:Y:S05]  /*7690*/  BSYNC B1 ;  /* 0x0000000000017941 */ /* 0x000fea0003800000 */
.L_x_123:
        /* <DEDUP_REMOVED lines=12> */
.L_x_126:
[----:B------:R-:W-:Y:S05]  /*7760*/  BSYNC B1 ;  /* 0x0000000000017941 */ /* 0x000fea0003800000 */
.L_x_125:
        /* <DEDUP_REMOVED lines=12> */
.L_x_128:
[----:B------:R-:W-:Y:S05]  /*7830*/  BSYNC B1 ;  /* 0x0000000000017941 */ /* 0x000fea0003800000 */
.L_x_127:
        /* <DEDUP_REMOVED lines=12> */
.L_x_130:
[----:B------:R-:W-:Y:S05]  /*7900*/  BSYNC B1 ;  /* 0x0000000000017941 */ /* 0x000fea0003800000 */
.L_x_129:
        /* <DEDUP_REMOVED lines=12> */
.L_x_132:
[----:B------:R-:W-:Y:S05]  /*79d0*/  BSYNC B1 ;  /* 0x0000000000017941 */ /* 0x000fea0003800000 */
.L_x_131:
        /* <DEDUP_REMOVED lines=12> */
.L_x_134:
[----:B------:R-:W-:Y:S05]  /*7aa0*/  BSYNC B1 ;  /* 0x0000000000017941 */ /* 0x000fea0003800000 */
.L_x_133:
        /* <DEDUP_REMOVED lines=12> */
.L_x_136:
[----:B------:R-:W-:Y:S05]  /*7b70*/  BSYNC B1 ;  /* 0x0000000000017941 */ /* 0x000fea0003800000 */
.L_x_135:
        /* <DEDUP_REMOVED lines=12> */
.L_x_138:
[----:B------:R-:W-:Y:S05]  /*7c40*/  BSYNC B1 ;  /* 0x0000000000017941 */ /* 0x000fea0003800000 */
.L_x_137:
        /* <DEDUP_REMOVED lines=12> */
.L_x_140:
[----:B------:R-:W-:Y:S05]  /*7d10*/  BSYNC B1 ;  /* 0x0000000000017941 */ /* 0x000fea0003800000 */
.L_x_139:
        /* <DEDUP_REMOVED lines=12> */
.L_x_142:
[----:B------:R-:W-:Y:S05]  /*7de0*/  BSYNC B1 ;  /* 0x0000000000017941 */ /* 0x000fea0003800000 */
.L_x_141:
        /* <DEDUP_REMOVED lines=12> */
.L_x_144:
[----:B------:R-:W-:Y:S05]  /*7eb0*/  BSYNC B1 ;  /* 0x0000000000017941 */ /* 0x000fea0003800000 */
.L_x_143:
        /* <DEDUP_REMOVED lines=12> */
.L_x_146:
[----:B------:R-:W-:Y:S05]  /*7f80*/  BSYNC B1 ;  /* 0x0000000000017941 */ /* 0x000fea0003800000 */
.L_x_145:
        /* <DEDUP_REMOVED lines=12> */
.L_x_148:
[----:B------:R-:W-:Y:S05]  /*8050*/  BSYNC B1 ;  /* 0x0000000000017941 */ /* 0x000fea0003800000 */
.L_x_147:
        /* <DEDUP_REMOVED lines=12> */
.L_x_150:
[----:B------:R-:W-:Y:S05]  /*8120*/  BSYNC B1 ;  /* 0x0000000000017941 */ /* 0x000fea0003800000 */
.L_x_149:
        /* <DEDUP_REMOVED lines=12> */
.L_x_152:
[----:B------:R-:W-:Y:S05]  /*81f0*/  BSYNC B1 ;  /* 0x0000000000017941 */ /* 0x000fea0003800000 */
.L_x_151:
        /* <DEDUP_REMOVED lines=12> */
.L_x_154:
[----:B------:R-:W-:Y:S05]  /*82c0*/  BSYNC B1 ;  /* 0x0000000000017941 */ /* 0x000fea0003800000 */
.L_x_153:
        /* <DEDUP_REMOVED lines=12> */
.L_x_156:
[----:B------:R-:W-:Y:S05]  /*8390*/  BSYNC B1 ;  /* 0x0000000000017941 */ /* 0x000fea0003800000 */
.L_x_155:
        /* <DEDUP_REMOVED lines=12> */
.L_x_158:
[----:B------:R-:W-:Y:S05]  /*8460*/  BSYNC B1 ;  /* 0x0000000000017941 */ /* 0x000fea0003800000 */
.L_x_157:
        /* <DEDUP_REMOVED lines=12> */
.L_x_160:
[----:B------:R-:W-:Y:S05]  /*8530*/  BSYNC B1 ;  /* 0x0000000000017941 */ /* 0x000fea0003800000 */
.L_x_159:
        /* <DEDUP_REMOVED lines=12> */
.L_x_162:
[----:B------:R-:W-:Y:S05]  /*8600*/  BSYNC B1 ;  /* 0x0000000000017941 */ /* 0x000fea0003800000 */
.L_x_161:
        /* <DEDUP_REMOVED lines=12> */
.L_x_164:
[----:B------:R-:W-:Y:S05]  /*86d0*/  BSYNC B1 ;  /* 0x0000000000017941 */ /* 0x000fea0003800000 */
.L_x_163:
        /* <DEDUP_REMOVED lines=12> */
.L_x_166:
[----:B------:R-:W-:Y:S05]  /*87a0*/  BSYNC B1 ;  /* 0x0000000000017941 */ /* 0x000fea0003800000 */
.L_x_165:
[----:B-----5:R-:W-:Y:S01]  /*87b0*/  LOP3.LUT R3, R3, 0xff, RZ, 0xc0, !PT ;  /* 0x000000ff03037812 */ /* 0x020fe200078ec0ff */
[----:B------:R-:W-:Y:S01]  /*87c0*/  BSSY B1, `(.L_x_167) ;  /* 0x000000b000017945 */ /* 0x000fe20003800000 */
[----:B------:R-:W-:Y:S02]  /*87d0*/  ISETP.LT.OR P1, PT, R0, 0x3a, !P1 ;  /* 0x0000003a0000780c */ /* 0x000fe40004f21670 */
[----:B------:R-:W-:Y:S02]  /*87e0*/  F2FP.F16.E5M2.UNPACK_B R3, R3 ;  /* 0x00000003ff03723e */ /* 0x000fe400020004ff */
[----:B------:R-:W-:-:S03]  /*87f0*/  PRMT R0, RZ, 0x7610, R0 ;  /* 0x00007610ff007816 */ /* 0x000fc60000000000 */
[----:B------:R-:W-:-:S05]  /*8800*/  HADD2.F32 R3, -RZ, R3.H0_H0 ;  /* 0x20000003ff037230 */ /* 0x000fca0000004100 */
[----:B------:R-:W-:-:S04]  /*8810*/  FMUL R3, R3, R92 ;  /* 0x0000005c03037220 */ /* 0x000fc80000400000 */
[----:B------:R-:W-:-:S05]  /*8820*/  FFMA R3, R54, R91, R3 ;  /* 0x0000005b36037223 */ /* 0x000fca0000000003 */
[----:B------:R-:W-:-:S05]  /*8830*/  F2FP.SATFINITE.E5M2.F32.PACK_AB_MERGE_C R3, RZ, R3, RZ ;  /* 0x00000003ff03723e */ /* 0x000fca00048060ff */
[----:B------:R0:W-:Y:S01]  /*8840*/  @!P2 STG.E.U8 desc[UR36][R4.64+0x38], R3 ;  /* 0x000038030400a986 */ /* 0x0001e2000c101124 */
[----:B------:R-:W-:Y:S05]  /*8850*/  @P1 BRA `(.L_x_168) ;  /* 0x0000000000041947 */ /* 0x000fea0003800000 */
[----:B------:R0:W5:Y:S02]  /*8860*/  LDG.E.U8 R0, desc[UR36][R14.64+0x39] ;  /* 0x000039240e007981 */ /* 0x000164000c1e1100 */
.L_x_168:
[----:B------:R-:W-:Y:S05]  /*8870*/  BSYNC B1 ;  /* 0x0000000000017941 */ /* 0x000fea0003800000 */
.L_x_167:
[----:B------:R-:W-:Y:S05]  /*8880*/  @P1 BRA `(.L_x_169) ;  /* 0x0000001000301947 */ /* 0x000fea0003800000 */
[----:B-----5:R-:W-:-:S04]  /*8890*/  LOP3.LUT R0, R0, 0xff, RZ, 0xc0, !PT ;  /* 0x000000ff00007812 */ /* 0x020fc800078ec0ff */
[----:B------:R-:W-:-:S05]  /*88a0*/  F2FP.F16.E5M2.UNPACK_B R0, R0 ;  /* 0x00000000ff00723e */ /* 0x000fca00020004ff */
[----:B0-----:R-:W-:-:S05]  /*88b0*/  HADD2.F32 R3, -RZ, R0.H0_H0 ;  /* 0x20000000ff037230 */ /* 0x001fca0000004100 */
[----:B------:R-:W-:-:S04]  /*88c0*/  FMUL R0, R3, R92 ;  /* 0x0000005c03007220 */ /* 0x000fc80000400000 */
[----:B------:R-:W-:-:S05]  /*88d0*/  FFMA R0, R55, R91, R0 ;  /* 0x0000005b37007223 */ /* 0x000fca0000000000 */
[----:B------:R-:W-:-:S05]  /*88e0*/  F2FP.SATFINITE.E5M2.F32.PACK_AB_MERGE_C R3, RZ, R0, RZ ;  /* 0x00000000ff03723e */ /* 0x000fca00048060ff */
[----:B------:R0:W-:Y:S01]  /*88f0*/  STG.E.U8 desc[UR36][R4.64+0x39], R3 ;  /* 0x0000390304007986 */ /* 0x0001e2000c101124 */
[----:B------:R-:W-:Y:S05]  /*8900*/  BRA `(.L_x_169) ;  /* 0x0000001000107947 */ /* 0x000fea0003800000 */
.L_x_40:
[C---:B------:R-:W-:Y:S01]  /*8910*/  ISETP.GE.AND P2, PT, R3.reuse, 0x1, PT ;  /* 0x000000010300780c */ /* 0x040fe20003f46270 */
[-C--:B------:R-:W-:Y:S01]  /*8920*/  FMUL R56, R56, R91.reuse ;  /* 0x0000005b38387220 */ /* 0x080fe20000400000 */
[----:B------:R-:W-:Y:S01]  /*8930*/  ISETP.GE.AND P1, PT, R3, 0x9, PT ;  /* 0x000000090300780c */ /* 0x000fe20003f26270 */
[-C--:B------:R-:W-:Y:S01]  /*8940*/  FMUL R57, R57, R91.reuse ;  /* 0x0000005b39397220 */ /* 0x080fe20000400000 */
[----:B------:R-:W-:Y:S01]  /*8950*/  ISETP.LT.OR P0, PT, R0, 0x1, !P2 ;  /* 0x000000010000780c */ /* 0x000fe20005701670 */
[-C--:B------:R-:W-:Y:S01]  /*8960*/  FMUL R58, R58, R91.reuse ;  /* 0x0000005b3a3a7220 */ /* 0x080fe20000400000 */
[----:B------:R-:W-:Y:S01]  /*8970*/  F2FP.SATFINITE.E5M2.F32.PACK_AB_MERGE_C R13, RZ, R56, RZ ;  /* 0x00000038ff0d723e */ /* 0x000fe200048060ff */
[-C--:B------:R-:W-:Y:S01]  /*8980*/  FMUL R59, R59, R91.reuse ;  /* 0x0000005b3b3b7220 */ /* 0x080fe20000400000 */
[----:B------:R-:W-:Y:S01]  /*8990*/  ISETP.LT.OR P3, PT, R0, 0x2, !P2 ;  /* 0x000000020000780c */ /* 0x000fe20005761670 */
[-C--:B------:R-:W-:Y:S01]  /*89a0*/  FMUL R60, R60, R91.reuse ;  /* 0x0000005b3c3c7220 */ /* 0x080fe20000400000 */
[C---:B------:R-:W-:Y:S01]  /*89b0*/  ISETP.LT.OR P4, PT, R0.reuse, 0x1, !P1 ;  /* 0x000000010000780c */ /* 0x040fe20004f81670 */
[-C--:B------:R-:W-:Y:S01]  /*89c0*/  FMUL R61, R61, R91.reuse ;  /* 0x0000005b3d3d7220 */ /* 0x080fe20000400000 */
[----:B------:R-:W-:Y:S01]  /*89d0*/  ISETP.LT.OR P5, PT, R0, 0x2, !P1 ;  /* 0x000000020000780c */ /* 0x000fe20004fa1670 */
[----:B------:R-:W-:Y:S01]  /*89e0*/  FMUL R62, R62, R91 ;  /* 0x0000005b3e3e7220 */ /* 0x000fe20000400000 */
[----:B------:R-:W-:Y:S01]  /*89f0*/  F2FP.SATFINITE.E5M2.F32.PACK_AB_MERGE_C R57, RZ, R57, RZ ;  /* 0x00000039ff39723e */ /* 0x000fe200048060ff */
[-C--:B------:R-:W-:Y:S01]  /*8a00*/  FMUL R63, R63, R91.reuse ;  /* 0x0000005b3f3f7220 */ /* 0x080fe20000400000 */
[----:B------:R-:W-:Y:S01]  /*8a10*/  F2FP.SATFINITE.E5M2.F32.PACK_AB_MERGE_C R15, RZ, R58, RZ ;  /* 0x0000003aff0f723e */ /* 0x000fe200048060ff */
[----:B------:R0:W-:Y:S01]  /*8a20*/  @!P0 STG.E.U8 desc[UR36][R10.64], R13 ;  /* 0x0000000d0a008986 */ /* 0x0001e2000c101124 */
[----:B------:R-:W-:Y:S01]  /*8a30*/  ISETP.LT.OR P0, PT, R0, 0x9, !P2 ;  /* 0x000000090000780c */ /* 0x000fe20005701670 */
[----:B------:R-:W-:Y:S01]  /*8a40*/  FMUL R64, R64, R91 ;  /* 0x0000005b40407220 */ /* 0x000fe20000400000 */
[----:B------:R-:W-:Y:S01]  /*8a50*/  F2FP.SATFINITE.E5M2.F32.PACK_AB_MERGE_C R59, RZ, R59, RZ ;  /* 0x0000003bff3b723e */ /* 0x000fe200048060ff */
[----:B------:R-:W-:Y:S01]  /*8a60*/  @!P3 STG.E.U8 desc[UR36][R10.64+0x1], R57 ;  /* 0x000001390a00b986 */ /* 0x000fe2000c101124 */
[----:B------:R-:W-:Y:S01]  /*8a70*/  F2FP.SATFINITE.E5M2.F32.PACK_AB_MERGE_C R21, RZ, R60, RZ ;  /* 0x0000003cff15723e */ /* 0x000fe200048060ff */
[-C--:B------:R-:W-:Y:S01]  /*8a80*/  FMUL R65, R65, R91.reuse ;  /* 0x0000005b41417220 */ /* 0x080fe20000400000 */
[C---:B------:R-:W-:Y:S01]  /*8a90*/  ISETP.LT.OR P3, PT, R0.reuse, 0xa, !P2 ;  /* 0x0000000a0000780c */ /* 0x040fe20005761670 */
[----:B------:R1:W-:Y:S01]  /*8aa0*/  @!P4 STG.E.U8 desc[UR36][R8.64], R15 ;  /* 0x0000000f0800c986 */ /* 0x0003e2000c101124 */
[----:B------:R-:W-:Y:S01]  /*8ab0*/  ISETP.LT.OR P4, PT, R0, 0x9, !P1 ;  /* 0x000000090000780c */ /* 0x000fe20004f81670 */
[----:B------:R-:W-:Y:S01]  /*8ac0*/  FMUL R66, R66, R91 ;  /* 0x0000005b42427220 */ /* 0x000fe20000400000 */
[----:B------:R-:W-:Y:S01]  /*8ad0*/  F2FP.SATFINITE.E5M2.F32.PACK_AB_MERGE_C R61, RZ, R61, RZ ;  /* 0x0000003dff3d723e */ /* 0x000fe200048060ff */
[----:B------:R-:W-:Y:S01]  /*8ae0*/  @!P5 STG.E.U8 desc[UR36][R8.64+0x1], R59 ;  /* 0x0000013b0800d986 */ /* 0x000fe2000c101124 */
[C---:B------:R-:W-:Y:S01]  /*8af0*/  ISETP.LT.OR P5, PT, R0.reuse, 0xa, !P1 ;  /* 0x0000000a0000780c */ /* 0x040fe20004fa1670 */
[-C--:B------:R-:W-:Y:S01]  /*8b00*/  FMUL R67, R67, R91.reuse ;  /* 0x0000005b43437220 */ /* 0x080fe20000400000 */
[----:B0-----:R-:W-:Y:S01]  /*8b10*/  F2FP.SATFINITE.E5M2.F32.PACK_AB_MERGE_C R13, RZ, R62, RZ ;  /* 0x0000003eff0d723e */ /* 0x001fe200048060ff */
[----:B------:R0:W-:Y:S01]  /*8b20*/  @!P0 STG.E.U8 desc[UR36][R10.64+0x8], R21 ;  /* 0x000008150a008986 */ /* 0x0001e2000c101124 */
[----:B------:R-:W-:Y:S01]  /*8b30*/  ISETP.LT.OR P0, PT, R0, 0x11, !P2 ;  /* 0x000000110000780c */ /* 0x000fe20005701670 */
[----:B------:R-:W-:Y:S01]  /*8b40*/  FMUL R68, R68, R91 ;  /* 0x0000005b44447220 */ /* 0x000fe20000400000 */
[----:B------:R-:W-:Y:S01]  /*8b50*/  F2FP.SATFINITE.E5M2.F32.PACK_AB_MERGE_C R63, RZ, R63, RZ ;  /* 0x0000003fff3f723e */ /* 0x000fe200048060ff */
[----:B------:R-:W-:Y:S01]  /*8b60*/  @!P3 STG.E.U8 desc[UR36][R10.64+0x9], R61 ;  /* 0x0000093d0a00b986 */ /* 0x000fe2000c101124 */
[----:B-1----:R-:W-:Y:S01]  /*8b70*/  F2FP.SATFINITE.E5M2.F32.PACK_AB_MERGE_C R15, RZ, R64, RZ ;  /* 0x00000040ff0f723e */ /* 0x002fe200048060ff */
        /* <DEDUP_REMOVED lines=8> */
[----:B------:R-:W-:Y:S01]  /*8c00*/  FMUL R71, R71, R91 ;  /* 0x0000005b47477220 */ /* 0x000fe20000400000 */
[----:B------:R-:W-:Y:S01]  /*8c10*/  F2FP.SATFINITE.E5M2.F32.PACK_AB_MERGE_C R67, RZ, R67, RZ ;  /* 0x00000043ff43723e */ /* 0x000fe200048060ff */
[----:B------:R2:W-:Y:S01]  /*8c20*/  @!P0 STG.E.U8 desc[UR36][R10.64+0x10], R15 ;  /* 0x0000100f0a008986 */ /* 0x0005e2000c101124 */
[----:B------:R-:W-:Y:S01]  /*8c30*/  ISETP.LT.OR P0, PT, R0, 0x19, !P2 ;  /* 0x000000190000780c */ /* 0x000fe20005701670 */
[-C--:B------:R-:W-:Y:S01]  /*8c40*/  FMUL R72, R72, R91.reuse ;  /* 0x0000005b48487220 */ /* 0x080fe20000400000 */
[----:B0-----:R-:W-:Y:S01]  /*8c50*/  F2FP.SATFINITE.E5M2.F32.PACK_AB_MERGE_C R21, RZ, R68, RZ ;  /* 0x00000044ff15723e */ /* 0x001fe200048060ff */
[----:B------:R-:W-:Y:S01]  /*8c60*/  @!P3 STG.E.U8 desc[UR36][R10.64+0x11], R65 ;  /* 0x000011410a00b986 */ /* 0x000fe2000c101124 */
[----:B-1----:R-:W-:Y:S01]  /*8c70*/  F2FP.SATFINITE.E5M2.F32.PACK_AB_MERGE_C R13, RZ, R66, RZ ;  /* 0x00000042ff0d723e */ /* 0x002fe200048060ff */
[-C--:B------:R-:W-:Y:S01]  /*8c80*/  FMUL R73, R73, R91.reuse ;  /* 0x0000005b49497220 */ /* 0x080fe20000400000 */
[----:B------:R-:W-:Y:S01]  /*8c90*/  ISETP.LT.OR P3, PT, R0, 0x1a, !P2 ;  /* 0x0000001a0000780c */ /* 0x000fe20005761670 */
[----:B------:R-:W-:Y:S01]  /*8ca0*/  FMUL R74, R74, R91 ;  /* 0x0000005b4a4a7220 */ /* 0x000fe20000400000 */
[----:B------:R-:W-:Y:S01]  /*8cb0*/  F2FP.SATFINITE.E5M2.F32.PACK_AB_MERGE_C R69, RZ, R69, RZ ;  /* 0x00000045ff45723e */ /* 0x000fe200048060ff */
[----:B------:R0:W-:Y:S01]  /*8cc0*/  @!P4 STG.E.U8 desc[UR36][R8.64+0x10], R13 ;  /* 0x0000100d0800c986 */ /* 0x0001e2000c101124 */
[C---:B------:R-:W-:Y:S01]  /*8cd0*/  ISETP.LT.OR P4, PT, R0.reuse, 0x19, !P1 ;  /* 0x000000190000780c */ /* 0x040fe20004f81670 */
[----:B------:R-:W-:Y:S01]  /*8ce0*/  FMUL R75, R75, R91 ;  /* 0x0000005b4b4b7220 */ /* 0x000fe20000400000 */
[----:B------:R-:W-:Y:S01]  /*8cf0*/  F2FP.SATFINITE.E5M2.F32.PACK_AB_MERGE_C R71, RZ, R71, RZ ;  /* 0x00000047ff47723e */ /* 0x000fe200048060ff */
[----:B------:R-:W-:Y:S01]  /*8d00*/  @!P5 STG.E.U8 desc[UR36][R8.64+0x11], R67 ;  /* 0x000011430800d986 */ /* 0x000fe2000c101124 */
[----:B------:R-:W-:Y:S01]  /*8d10*/  ISETP.LT.OR P5, PT, R0, 0x1a, !P1 ;  /* 0x0000001a0000780c */ /* 0x000fe20004fa1670 */
[-C--:B------:R-:W-:Y:S01]  /*8d20*/  FMUL R76, R76, R91.reuse ;  /* 0x0000005b4c4c7220 */ /* 0x080fe20000400000 */
[----:B--2---:R-:W-:Y:S01]  /*8d30*/  F2FP.SATFINITE.E5M2.F32.PACK_AB_MERGE_C R15, RZ, R72, RZ ;  /* 0x00000048ff0f723e */ /* 0x004fe200048060ff */
[----:B------:R1:W-:Y:S01]  /*8d40*/  @!P0 STG.E.U8 desc[UR36][R10.64+0x18], R21 ;  /* 0x000018150a008986 */ /* 0x0003e2000c101124 */
[----:B------:R-:W-:Y:S01]  /*8d50*/  ISETP.LT.OR P0, PT, R0, 0x21, !P2 ;  /* 0x000000210000780c */ /* 0x000fe20005701670 */
[----:B------:R-:W-:Y:S01]  /*8d60*/  FMUL R77, R77, R91 ;  /* 0x0000005b4d4d7220 */ /* 0x000fe20000400000 */
[----:B------:R-:W-:Y:S01]  /*8d70*/  F2FP.SATFINITE.E5M2.F32.PACK_AB_MERGE_C R73, RZ, R73, RZ ;  /* 0x00000049ff49723e */ /* 0x000fe200048060ff */
[----:B------:R-:W-:Y:S01]  /*8d80*/  @!P3 STG.E.U8 desc[UR36][R10.64+0x19], R69 ;  /* 0x000019450a00b986 */ /* 0x000fe2000c101124 */
[----:B0-----:R-:W-:Y:S01]  /*8d90*/  F2FP.SATFINITE.E5M2.F32.PACK_AB_MERGE_C R13, RZ, R70, RZ ;  /* 0x00000046ff0d723e */ /* 0x001fe200048060ff */
[-C--:B------:R-:W-:Y:S01]  /*8da0*/  FMUL R78, R78, R91.reuse ;  /* 0x0000005b4e4e7220 */ /* 0x080fe20000400000 */
[C---:B------:R-:W-:Y:S01]  /*8db0*/  ISETP.LT.OR P3, PT, R0.reuse, 0x22, !P2 ;  /* 0x000000220000780c */ /* 0x040fe20005761670 */
[----:B------:R-:W-:Y:S01]  /*8dc0*/  FMUL R79, R79, R91 ;  /* 0x0000005b4f4f7220 */ /* 0x000fe20000400000 */
[----:B------:R-:W-:Y:S01]  /*8dd0*/  F2FP.SATFINITE.E5M2.F32.PACK_AB_MERGE_C R75, RZ, R75, RZ ;  /* 0x0000004bff4b723e */ /* 0x000fe200048060ff */
[----:B------:R0:W-:Y:S01]  /*8de0*/  @!P4 STG.E.U8 desc[UR36][R8.64+0x18], R13 ;  /* 0x0000180d0800c986 */ /* 0x0001e2000c101124 */
[----:B------:R-:W-:Y:S01]  /*8df0*/  ISETP.LT.OR P4, PT, R0, 0x21, !P1 ;  /* 0x000000210000780c */ /* 0x000fe20004f81670 */
[-C--:B------:R-:W-:Y:S01]  /*8e00*/  FMUL R80, R80, R91.reuse ;  /* 0x0000005b50507220 */ /* 0x080fe20000400000 */
[----:B-1----:R-:W-:Y:S01]  /*8e10*/  F2FP.SATFINITE.E5M2.F32.PACK_AB_MERGE_C R21, RZ, R76, RZ ;  /* 0x0000004cff15723e */ /* 0x002fe200048060ff */
[----:B------:R-:W-:Y:S01]  /*8e20*/  @!P5 STG.E.U8 desc[UR36][R8.64+0x19], R71 ;  /* 0x000019470800d986 */ /* 0x000fe2000c101124 */
[C---:B------:R-:W-:Y:S01]  /*8e30*/  ISETP.LT.OR P5, PT, R0.reuse, 0x22, !P1 ;  /* 0x000000220000780c */ /* 0x040fe20004fa1670 */
[----:B------:R-:W-:Y:S01]  /*8e40*/  FMUL R81, R81, R91 ;  /* 0x0000005b51517220 */ /* 0x000fe20000400000 */
[----:B------:R-:W-:Y:S01]  /*8e50*/  F2FP.SATFINITE.E5M2.F32.PACK_AB_MERGE_C R77, RZ, R77, RZ ;  /* 0x0000004dff4d723e */ /* 0x000fe200048060ff */
[----:B------:R1:W-:Y:S01]  /*8e60*/  @!P0 STG.E.U8 desc[UR36][R10.64+0x20], R15 ;  /* 0x0000200f0a008986 */ /* 0x0003e2000c101124 */
[----:B------:R-:W-:Y:S01]  /*8e70*/  ISETP.LT.OR P0, PT, R0, 0x29, !P2 ;  /* 0x000000290000780c */ /* 0x000fe20005701670 */
[----:B------:R-:W-:Y:S01]  /*8e80*/  FMUL R83, R83, R91 ;  /* 0x0000005b53537220 */ /* 0x000fe20000400000 */
[----:B------:R-:W-:Y:S01]  /*8e90*/  F2FP.SATFINITE.E5M2.F32.PACK_AB_MERGE_C R79, RZ, R79, RZ ;  /* 0x0000004fff4f723e */ /* 0x000fe200048060ff */
[----:B------:R-:W-:Y:S01]  /*8ea0*/  @!P3 STG.E.U8 desc[UR36][R10.64+0x21], R73 ;  /* 0x000021490a00b986 */ /* 0x000fe2000c101124 */
[----:B0-----:R-:W-:Y:S01]  /*8eb0*/  F2FP.SATFINITE.E5M2.F32.PACK_AB_MERGE_C R13, RZ, R74, RZ ;  /* 0x0000004aff0d723e */ /* 0x001fe200048060ff */
[-C--:B------:R-:W-:Y:S01]  /*8ec0*/  FMUL R82, R82, R91.reuse ;  /* 0x0000005b52527220 */ /* 0x080fe20000400000 */
[----:B------:R-:W-:Y:S01]  /*8ed0*/  ISETP.LT.OR P3, PT, R0, 0x2a, !P1 ;  /* 0x0000002a0000780c */ /* 0x000fe20004f61670 */
[----:B------:R-:W-:Y:S01]  /*8ee0*/  FMUL R84, R84, R91 ;  /* 0x0000005b54547220 */ /* 0x000fe20000400000 */
[----:B------:R-:W-:Y:S01]  /*8ef0*/  F2FP.SATFINITE.E5M2.F32.PACK_AB_MERGE_C R81, RZ, R81, RZ ;  /* 0x00000051ff51723e */ /* 0x000fe200048060ff */
[----:B------:R0:W-:Y:S01]  /*8f00*/  @!P4 STG.E.U8 desc[UR36][R8.64+0x20], R13 ;  /* 0x0000200d0800c986 */ /* 0x0001e2000c101124 */
[C---:B------:R-:W-:Y:S01]  /*8f10*/  ISETP.LT.OR P4, PT, R0.reuse, 0x2a, !P2 ;  /* 0x0000002a0000780c */ /* 0x040fe20005781670 */
[-C--:B------:R-:W-:Y:S01]  /*8f20*/  FMUL R85, R85, R91.reuse ;  /* 0x0000005b55557220 */ /* 0x080fe20000400000 */
[----:B-1----:R-:W-:Y:S01]  /*8f30*/  F2FP.SATFINITE.E5M2.F32.PACK_AB_MERGE_C R15, RZ, R80, RZ ;  /* 0x00000050ff0f723e */ /* 0x002fe200048060ff */
[----:B------:R-:W-:Y:S01]  /*8f40*/  @!P5 STG.E.U8 desc[UR36][R8.64+0x21], R75 ;  /* 0x0000214b0800d986 */ /* 0x000fe2000c101124 */
[----:B------:R-:W-:Y:S01]  /*8f50*/  ISETP.LT.OR P5, PT, R0, 0x29, !P1 ;  /* 0x000000290000780c */ /* 0x000fe20004fa1670 */
[----:B------:R-:W-:Y:S01]  /*8f60*/  FMUL R86, R86, R91 ;  /* 0x0000005b56567220 */ /* 0x000fe20000400000 */
[----:B------:R-:W-:Y:S01]  /*8f70*/  F2FP.SATFINITE.E5M2.F32.PACK_AB_MERGE_C R83, RZ, R83, RZ ;  /* 0x00000053ff53723e */ /* 0x000fe200048060ff */
[----:B------:R1:W-:Y:S01]  /*8f80*/  @!P0 STG.E.U8 desc[UR36][R10.64+0x28], R21 ;  /* 0x000028150a008986 */ /* 0x0003e2000c101124 */
[----:B------:R-:W-:Y:S01]  /*8f90*/  ISETP.LT.OR P0, PT, R0, 0x31, !P2 ;  /* 0x000000310000780c */ /* 0x000fe20005701670 */
[----:B------:R-:W-:Y:S01]  /*8fa0*/  FMUL R87, R87, R91 ;  /* 0x0000005b57577220 */ /* 0x000fe20000400000 */
[----:B------:R-:W-:Y:S01]  /*8fb0*/  F2FP.SATFINITE.E5M2.F32.PACK_AB_MERGE_C R85, RZ, R85, RZ ;  /* 0x00000055ff55723e */ /* 0x000fe200048060ff */
[-C--:B------:R-:W-:Y:S01]  /*8fc0*/  FMUL R24, R24, R91.reuse ;  /* 0x0000005b18187220 */ /* 0x080fe20000400000 */
[----:B0-----:R-:W-:Y:S01]  /*8fd0*/  F2FP.SATFINITE.E5M2.F32.PACK_AB_MERGE_C R13, RZ, R78, RZ ;  /* 0x0000004eff0d723e */ /* 0x001fe200048060ff */
[----:B------:R-:W-:Y:S01]  /*8fe0*/  @!P4 STG.E.U8 desc[UR36][R10.64+0x29], R77 ;  /* 0x0000294d0a00c986 */ /* 0x000fe2000c101124 */
        /* <DEDUP_REMOVED lines=9> */
[-C--:B------:R-:W-:Y:S01]  /*9080*/  FMUL R27, R27, R91.reuse ;  /* 0x0000005b1b1b7220 */ /* 0x080fe20000400000 */
[C---:B------:R-:W-:Y:S01]  /*9090*/  ISETP.LT.OR P2, PT, R0.reuse, 0x3a, !P2 ;  /* 0x0000003a0000780c */ /* 0x040fe20005741670 */
[----:B------:R1:W-:Y:S01]  /*90a0*/  @!P0 STG.E.U8 desc[UR36][R10.64+0x30], R15 ;  /* 0x0000300f0a008986 */ /* 0x0003e2000c101124 */
[----:B------:R-:W-:Y:S01]  /*90b0*/  ISETP.LT.OR P0, PT, R0, 0x32, !P1 ;  /* 0x000000320000780c */ /* 0x000fe20004f01670 */
[----:B------:R-:W-:Y:S01]  /*90c0*/  FMUL R28, R28, R91 ;  /* 0x0000005b1c1c7220 */ /* 0x000fe20000400000 */
[----:B------:R-:W-:Y:S01]  /*90d0*/  F2FP.SATFINITE.E5M2.F32.PACK_AB_MERGE_C R25, RZ, R25, RZ ;  /* 0x00000019ff19723e */ /* 0x000fe200048060ff */
[----:B------:R-:W-:Y:S01]  /*90e0*/  @!P4 STG.E.U8 desc[UR36][R10.64+0x31], R81 ;  /* 0x000031510a00c986 */ /* 0x000fe2000c101124 */
[----:B0-----:R-:W-:Y:S01]  /*90f0*/  F2FP.SATFINITE.E5M2.F32.PACK_AB_MERGE_C R13, RZ, R82, RZ ;  /* 0x00000052ff0d723e */ /* 0x001fe200048060ff */
[----:B------:R-:W-:Y:S01]  /*9100*/  FMUL R29, R29, R91 ;  /* 0x0000005b1d1d7220 */ /* 0x000fe20000400000 */
[----:B------:R-:W-:Y:S01]  /*9110*/  F2FP.SATFINITE.E5M2.F32.PACK_AB_MERGE_C R27, RZ, R27, RZ ;  /* 0x0000001bff1b723e */ /* 0x000fe200048060ff */
[-C--:B------:R-:W-:Y:S01]  /*9120*/  FMUL R30, R30, R91.reuse ;  /* 0x0000005b1e1e7220 */ /* 0x080fe20000400000 */
[----:B------:R-:W-:Y:S01]  /*9130*/  FMUL R31, R31, R91 ;  /* 0x0000005b1f1f7220 */ /* 0x000fe20000400000 */
[----:B------:R0:W-:Y:S01]  /*9140*/  @!P5 STG.E.U8 desc[UR36][R8.64+0x30], R13 ;  /* 0x0000300d0800d986 */ /* 0x0001e2000c101124 */
[----:B------:R-:W-:Y:S01]  /*9150*/  F2FP.SATFINITE.E5M2.F32.PACK_AB_MERGE_C R29, RZ, R29, RZ ;  /* 0x0000001dff1d723e */ /* 0x000fe200048060ff */
[-C--:B------:R-:W-:Y:S01]  /*9160*/  FMUL R32, R32, R91.reuse ;  /* 0x0000005b20207220 */ /* 0x080fe20000400000 */
[----:B-1----:R-:W-:Y:S01]  /*9170*/  F2FP.SATFINITE.E5M2.F32.PACK_AB_MERGE_C R15, RZ, R24, RZ ;  /* 0x00000018ff0f723e */ /* 0x002fe200048060ff */
[----:B------:R-:W-:Y:S01]  /*9180*/  @!P0 STG.E.U8 desc[UR36][R8.64+0x31], R83 ;  /* 0x0000315308008986 */ /* 0x000fe2000c101124 */
[----:B------:R-:W-:Y:S01]  /*9190*/  ISETP.GE.AND P0, PT, R3, 0x81, PT ;  /* 0x000000810300780c */ /* 0x000fe20003f06270 */
[----:B------:R-:W-:Y:S01]  /*91a0*/  FMUL R33, R33, R91 ;  /* 0x0000005b21217220 */ /* 0x000fe20000400000 */
[----:B------:R-:W-:Y:S01]  /*91b0*/  F2FP.SATFINITE.E5M2.F32.PACK_AB_MERGE_C R31, RZ, R31, RZ ;  /* 0x0000001fff1f723e */ /* 0x000fe200048060ff */
[----:B------:R-:W-:Y:S01]  /*91c0*/  @!P3 STG.E.U8 desc[UR36][R10.64+0x38], R21 ;  /* 0x000038150a00b986 */ /* 0x000fe2000c101124 */
[----:B------:R-:W-:Y:S01]  /*91d0*/  ISETP.LT.OR P3, PT, R0, 0x39, !P1 ;  /* 0x000000390000780c */ /* 0x000fe20004f61670 */
[-C--:B------:R-:W-:Y:S01]  /*91e0*/  FMUL R34, R34, R91.reuse ;  /* 0x0000005b22227220 */ /* 0x080fe20000400000 */
[C---:B------:R-:W-:Y:S01]  /*91f0*/  ISETP.LT.OR P1, PT, R0.reuse, 0x3a, !P1 ;  /* 0x0000003a0000780c */ /* 0x040fe20004f21670 */
[----:B------:R-:W-:Y:S01]  /*9200*/  @!P2 STG.E.U8 desc[UR36][R10.64+0x39], R85 ;  /* 0x000039550a00a986 */ /* 0x000fe2000c101124 */
[C---:B------:R-:W-:Y:S01]  /*9210*/  ISETP.LT.OR P4, PT, R0.reuse, 0x1, !P0 ;  /* 0x000000010000780c */ /* 0x040fe20004781670 */
[-C--:B------:R-:W-:Y:S01]  /*9220*/  FMUL R35, R35, R91.reuse ;  /* 0x0000005b23237220 */ /* 0x080fe20000400000 */
[----:B------:R-:W-:Y:S01]  /*9230*/  ISETP.LT.OR P5, PT, R0, 0x2, !P0 ;  /* 0x000000020000780c */ /* 0x000fe200047a1670 */
[-C--:B------:R-:W-:Y:S01]  /*9240*/  FMUL R36, R36, R91.reuse ;  /* 0x0000005b24247220 */ /* 0x080fe20000400000 */
[----:B0-----:R-:W-:Y:S01]  /*9250*/  F2FP.SATFINITE.E5M2.F32.PACK_AB_MERGE_C R13, RZ, R86, RZ ;  /* 0x00000056ff0d723e */ /* 0x001fe200048060ff */
[-C--:B------:R-:W-:Y:S01]  /*9260*/  FMUL R37, R37, R91.reuse ;  /* 0x0000005b25257220 */ /* 0x080fe20000400000 */
[----:B------:R-:W-:Y:S01]  /*9270*/  ISETP.GE.AND P2, PT, R3, 0x89, PT ;  /* 0x000000890300780c */ /* 0x000fe20003f46270 */
[-C--:B------:R-:W-:Y:S01]  /*9280*/  FMUL R38, R38, R91.reuse ;  /* 0x0000005b26267220 */ /* 0x080fe20000400000 */
[----:B------:R-:W-:Y:S01]  /*9290*/  F2FP.SATFINITE.E5M2.F32.PACK_AB_MERGE_C R3, RZ, R26, RZ ;  /* 0x0000001aff03723e */ /* 0x000fe200048060ff */
        /* <DEDUP_REMOVED lines=12> */
[----:B------:R-:W-:Y:S01]  /*9360*/  @!P5 STG.E.U8 desc[UR36][R6.64+0x1], R25 ;  /* 0x000001190600d986 */ /* 0x000fe2000c101124 */
[----:B------:R-:W-:Y:S01]  /*9370*/  ISETP.LT.OR P5, PT, R0, 0xa, !P0 ;  /* 0x0000000a0000780c */ /* 0x000fe200047a1670 */
[----:B------:R-:W-:Y:S01]  /*9380*/  FMUL R42, R42, R91 ;  /* 0x0000005b2a2a7220 */ /* 0x000fe20000400000 */
[----:B------:R-:W-:Y:S01]  /*9390*/  F2FP.SATFINITE.E5M2.F32.PACK_AB_MERGE_C R39, RZ, R39, RZ ;  /* 0x00000027ff27723e */ /* 0x000fe200048060ff */
[----:B------:R-:W-:Y:S01]  /*93a0*/  @!P3 STG.E.U8 desc[UR36][R4.64+0x1], R27 ;  /* 0x0000011b0400b986 */ /* 0x000fe2000c101124 */
[----:B0-----:R-:W-:Y:S01]  /*93b0*/  F2FP.SATFINITE.E5M2.F32.PACK_AB_MERGE_C R9, RZ, R28, RZ ;  /* 0x0000001cff09723e */ /* 0x001fe200048060ff */
[-C--:B------:R-:W-:Y:S01]  /*93c0*/  FMUL R43, R43, R91.reuse ;  /* 0x0000005b2b2b7220 */ /* 0x080fe20000400000 */
[C---:B------:R-:W-:Y:S01]  /*93d0*/  ISETP.LT.OR P3, PT, R0.reuse, 0xa, !P2 ;  /* 0x0000000a0000780c */ /* 0x040fe20005761670 */
[----:B------:R0:W-:Y:S01]  /*93e0*/  @!P1 STG.E.U8 desc[UR36][R4.64], R3 ;  /* 0x0000000304009986 */ /* 0x0001e2000c101124 */
        /* <DEDUP_REMOVED lines=14> */
[----:B------:R-:W-:Y:S01]  /*94d0*/  ISETP.LT.OR P3, PT, R0, 0x12, !P2 ;  /* 0x000000120000780c */ /* 0x000fe20005761670 */
[-C--:B------:R-:W-:Y:S01]  /*94e0*/  FMUL R48, R48, R91.reuse ;  /* 0x0000005b30307220 */ /* 0x080fe20000400000 */
[----:B-1----:R-:W-:Y:S01]  /*94f0*/  F2FP.SATFINITE.E5M2.F32.PACK_AB_MERGE_C R9, RZ, R32, RZ ;  /* 0x00000020ff09723e */ /* 0x002fe200048060ff */
[----:B------:R0:W-:Y:S01]  /*9500*/  @!P1 STG.E.U8 desc[UR36][R4.64+0x8], R3 ;  /* 0x0000080304009986 */ /* 0x0001e2000c101124 */
        /* <DEDUP_REMOVED lines=8> */
[----:B------:R-:W-:Y:S01]  /*9590*/  ISETP.LT.OR P5, PT, R0, 0x1a, !P0 ;  /* 0x0000001a0000780c */ /* 0x000fe200047a1670 */
[-C--:B------:R-:W-:Y:S01]  /*95a0*/  FMUL R51, R51, R91.reuse ;  /* 0x0000005b33337220 */ /* 0x080fe20000400000 */
[-C--:B------:R-:W-:Y:S01]  /*95b0*/  FMUL R52, R52, R91.reuse ;  /* 0x0000005b34347220 */ /* 0x080fe20000400000 */
[----:B0-----:R-:W-:Y:S01]  /*95c0*/  F2FP.SATFINITE.E5M2.F32.PACK_AB_MERGE_C R3, RZ, R34, RZ ;  /* 0x00000022ff03723e */ /* 0x001fe200048060ff */
[----:B------:R-:W-:Y:S01]  /*95d0*/  @!P3 STG.E.U8 desc[UR36][R4.64+0x11], R35 ;  /* 0x000011230400b986 */ /* 0x000fe2000c101124 */
[C---:B------:R-:W-:Y:S01]  /*95e0*/  ISETP.LT.OR P3, PT, R0.reuse, 0x1a, !P2 ;  /* 0x0000001a0000780c */ /* 0x040fe20005761670 */
[-C--:B------:R-:W-:Y:S01]  /*95f0*/  FMUL R53, R53, R91.reuse ;  /* 0x0000005b35357220 */ /* 0x080fe20000400000 */
[----:B-1----:R-:W-:Y:S01]  /*9600*/  F2FP.SATFINITE.E5M2.F32.PACK_AB_MERGE_C R9, RZ, R36, RZ ;  /* 0x00000024ff09723e */ /* 0x002fe200048060ff */
[----:B------:R0:W-:Y:S01]  /*9610*/  @!P1 STG.E.U8 desc[UR36][R4.64+0x10], R3 ;  /* 0x0000100304009986 */ /* 0x0001e2000c101124 */
[----:B------:R-:W-:Y:S01]  /*9620*/  ISETP.LT.OR P1, PT, R0, 0x19, !P2 ;  /* 0x000000190000780c */ /* 0x000fe20005721670 */
[-C--:B------:R-:W-:Y:S01]  /*9630*/  FMUL R54, R54, R91.reuse ;  /* 0x0000005b36367220 */ /* 0x080fe20000400000 */
[----:B------:R-:W-:Y:S01]  /*9640*/  FMUL R55, R55, R91 ;  /* 0x0000005b37377220 */ /* 0x000fe20000400000 */
[----:B------:R1:W-:Y:S01]  /*9650*/  @!P4 STG.E.U8 desc[UR36][R6.64+0x18], R9 ;  /* 0x000018090600c986 */ /* 0x0003e2000c101124 */
[----:B------:R-:W-:-:S02]  /*9660*/  ISETP.LT.OR P4, PT, R0, 0x21, !P0 ;  /* 0x000000210000780c */ /* 0x000fc40004781670 */
[----:B------:R-:W-:Y:S01]  /*9670*/  F2FP.SATFINITE.E5M2.F32.PACK_AB_MERGE_C R51, RZ, R51, RZ ;  /* 0x00000033ff33723e */ /* 0x000fe200048060ff */
[----:B------:R-:W-:Y:S01]  /*9680*/  @!P5 STG.E.U8 desc[UR36][R6.64+0x19], R37 ;  /* 0x000019250600d986 */ /* 0x000fe2000c101124 */
[C---:B------:R-:W-:Y:S02]  /*9690*/  ISETP.LT.OR P5, PT, R0.reuse, 0x22, !P0 ;  /* 0x000000220000780c */ /* 0x040fe400047a1670 */
[----:B------:R-:W-:Y:S01]  /*96a0*/  F2FP.SATFINITE.E5M2.F32.PACK_AB_MERGE_C R53, RZ, R53, RZ ;  /* 0x00000035ff35723e */ /* 0x000fe200048060ff */
[----:B------:R-:W-:Y:S01]  /*96b0*/  @!P3 STG.E.U8 desc[UR36][R4.64+0x19], R39 ;  /* 0x000019270400b986 */ /* 0x000fe2000c101124 */
[----:B0-----:R-:W-:Y:S02]  /*96c0*/  F2FP.SATFINITE.E5M2.F32.PACK_AB_MERGE_C R3, RZ, R38, RZ ;  /* 0x00000026ff03723e */ /* 0x001fe400048060ff */
[C---:B------:R-:W-:Y:S02]  /*96d0*/  ISETP.LT.OR P3, PT, R0.reuse, 0x22, !P2 ;  /* 0x000000220000780c */ /* 0x040fe40005761670 */
[----:B-1----:R-:W-:Y:S01]  /*96e0*/  F2FP.SATFINITE.E5M2.F32.PACK_AB_MERGE_C R9, RZ, R40, RZ ;  /* 0x00000028ff09723e */ /* 0x002fe200048060ff */
[----:B------:R0:W-:Y:S01]  /*96f0*/  @!P1 STG.E.U8 desc[UR36][R4.64+0x18], R3 ;  /* 0x0000180304009986 */ /* 0x0001e2000c101124 */
[----:B------:R-:W-:-:S02]  /*9700*/  ISETP.LT.OR P1, PT, R0, 0x21, !P2 ;  /* 0x000000210000780c */ /* 0x000fc40005721670 */
[----:B------:R-:W-:Y:S01]  /*9710*/  F2FP.SATFINITE.E5M2.F32.PACK_AB_MERGE_C R11, RZ, R54, RZ ;  /* 0x00000036ff0b723e */ /* 0x000fe200048060ff */
[----:B------:R1:W-:Y:S01]  /*9720*/  @!P4 STG.E.U8 desc[UR36][R6.64+0x20], R9 ;  /* 0x000020090600c986 */ /* 0x0003e2000c101124 */
[C---:B------:R-:W-:Y:S02]  /*9730*/  ISETP.LT.OR P4, PT, R0.reuse, 0x29, !P0 ;  /* 0x000000290000780c */ /* 0x040fe40004781670 */
[----:B------:R-:W-:Y:S01]  /*9740*/  F2FP.SATFINITE.E5M2.F32.PACK_AB_MERGE_C R55, RZ, R55, RZ ;  /* 0x00000037ff37723e */ /* 0x000fe200048060ff */
[----:B------:R-:W-:Y:S01]  /*9750*/  @!P5 STG.E.U8 desc[UR36][R6.64+0x21], R41 ;  /* 0x000021290600d986 */ /* 0x000fe2000c101124 */
[C---:B------:R-:W-:Y:S02]  /*9760*/  ISETP.LT.OR P5, PT, R0.reuse, 0x2a, !P0 ;  /* 0x0000002a0000780c */ /* 0x040fe400047a1670 */
[----:B0-----:R-:W-:Y:S01]  /*9770*/  F2FP.SATFINITE.E5M2.F32.PACK_AB_MERGE_C R3, RZ, R42, RZ ;  /* 0x0000002aff03723e */ /* 0x001fe200048060ff */
[----:B------:R-:W-:Y:S01]  /*9780*/  @!P3 STG.E.U8 desc[UR36][R4.64+0x21], R43 ;  /* 0x0000212b0400b986 */ /* 0x000fe2000c101124 */
[----:B------:R-:W-:-:S02]  /*9790*/  ISETP.LT.OR P3, PT, R0, 0x32, !P0 ;  /* 0x000000320000780c */ /* 0x000fc40004761670 */
[----:B-1----:R-:W-:Y:S01]  /*97a0*/  F2FP.SATFINITE.E5M2.F32.PACK_AB_MERGE_C R9, RZ, R44, RZ ;  /* 0x0000002cff09723e */ /* 0x002fe200048060ff */
[----:B------:R0:W-:Y:S01]  /*97b0*/  @!P1 STG.E.U8 desc[UR36][R4.64+0x20], R3 ;  /* 0x0000200304009986 */ /* 0x0001e2000c101124 */
[----:B------:R-:W-:-:S03]  /*97c0*/  ISETP.LT.OR P1, PT, R0, 0x29, !P2 ;  /* 0x000000290000780c */ /* 0x000fc60005721670 */
[----:B------:R1:W-:Y:S01]  /*97d0*/  @!P4 STG.E.U8 desc[UR36][R6.64+0x28], R9 ;  /* 0x000028090600c986 */ /* 0x0003e2000c101124 */
[----:B------:R-:W-:-:S03]  /*97e0*/  ISETP.LT.OR P4, PT, R0, 0x2a, !P2 ;  /* 0x0000002a0000780c */ /* 0x000fc60005781670 */
[----:B------:R-:W-:Y:S01]  /*97f0*/  @!P5 STG.E.U8 desc[UR36][R6.64+0x29], R45 ;  /* 0x0000292d0600d986 */ /* 0x000fe2000c101124 */
[----:B------:R-:W-:Y:S02]  /*9800*/  ISETP.LT.OR P5, PT, R0, 0x31, !P0 ;  /* 0x000000310000780c */ /* 0x000fe400047a1670 */
[----:B0-----:R-:W-:Y:S02]  /*9810*/  F2FP.SATFINITE.E5M2.F32.PACK_AB_MERGE_C R3, RZ, R46, RZ ;  /* 0x0000002eff03723e */ /* 0x001fe400048060ff */
[----:B-1----:R-:W-:-:S03]  /*9820*/  F2FP.SATFINITE.E5M2.F32.PACK_AB_MERGE_C R9, RZ, R48, RZ ;  /* 0x00000030ff09723e */ /* 0x002fc600048060ff */
[----:B------:R0:W-:Y:S01]  /*9830*/  @!P1 STG.E.U8 desc[UR36][R4.64+0x28], R3 ;  /* 0x0000280304009986 */ /* 0x0001e2000c101124 */
[----:B------:R-:W-:-:S03]  /*9840*/  ISETP.LT.OR P1, PT, R0, 0x31, !P2 ;  /* 0x000000310000780c */ /* 0x000fc60005721670 */
[----:B------:R-:W-:Y:S01]  /*9850*/  @!P4 STG.E.U8 desc[UR36][R4.64+0x29], R47 ;  /* 0x0000292f0400c986 */ /* 0x000fe2000c101124 */
[----:B------:R-:W-:-:S03]  /*9860*/  ISETP.LT.OR P4, PT, R0, 0x39, !P2 ;  /* 0x000000390000780c */ /* 0x000fc60005781670 */
[----:B------:R1:W-:Y:S01]  /*9870*/  @!P5 STG.E.U8 desc[UR36][R6.64+0x30], R9 ;  /* 0x000030090600d986 */ /* 0x0003e2000c101124 */
[C---:B------:R-:W-:Y:S02]  /*9880*/  ISETP.LT.OR P5, PT, R0.reuse, 0x32, !P2 ;  /* 0x000000320000780c */ /* 0x040fe400057a1670 */
[C---:B------:R-:W-:Y:S01]  /*9890*/  ISETP.LT.OR P2, PT, R0.reuse, 0x3a, !P2 ;  /* 0x0000003a0000780c */ /* 0x040fe20005741670 */
[----:B------:R2:W-:Y:S01]  /*98a0*/  @!P3 STG.E.U8 desc[UR36][R6.64+0x31], R49 ;  /* 0x000031310600b986 */ /* 0x0005e2000c101124 */
[C---:B------:R-:W-:Y:S02]  /*98b0*/  ISETP.LT.OR P3, PT, R0.reuse, 0x39, !P0 ;  /* 0x000000390000780c */ /* 0x040fe40004761670 */
[----:B------:R-:W-:Y:S02]  /*98c0*/  ISETP.LT.OR P0, PT, R0, 0x3a, !P0 ;  /* 0x0000003a0000780c */ /* 0x000fe40004701670 */
[----:B0-----:R-:W-:Y:S02]  /*98d0*/  F2FP.SATFINITE.E5M2.F32.PACK_AB_MERGE_C R3, RZ, R50, RZ ;  /* 0x00000032ff03723e */ /* 0x001fe400048060ff */
[----:B-1----:R-:W-:-:S03]  /*98e0*/  F2FP.SATFINITE.E5M2.F32.PACK_AB_MERGE_C R9, RZ, R52, RZ ;  /* 0x00000034ff09723e */ /* 0x002fc600048060ff */
[----:B------:R2:W-:Y:S04]  /*98f0*/  @!P1 STG.E.U8 desc[UR36][R4.64+0x30], R3 ;  /* 0x0000300304009986 */ /* 0x0005e8000c101124 */
[----:B------:R2:W-:Y:S04]  /*9900*/  @!P5 STG.E.U8 desc[UR36][R4.64+0x31], R51 ;  /* 0x000031330400d986 */ /* 0x0005e8000c101124 */
[----:B------:R2:W-:Y:S04]  /*9910*/  @!P3 STG.E.U8 desc[UR36][R6.64+0x38], R9 ;  /* 0x000038090600b986 */ /* 0x0005e8000c101124 */
[----:B------:R2:W-:Y:S04]  /*9920*/  @!P0 STG.E.U8 desc[UR36][R6.64+0x39], R53 ;  /* 0x0000393506008986 */ /* 0x0005e8000c101124 */
[----:B------:R2:W-:Y:S04]  /*9930*/  @!P4 STG.E.U8 desc[UR36][R4.64+0x38], R11 ;  /* 0x0000380b0400c986 */ /* 0x0005e8000c101124 */
[----:B------:R2:W-:Y:S02]  /*9940*/  @!P2 STG.E.U8 desc[UR36][R4.64+0x39], R55 ;  /* 0x000039370400a986 */ /* 0x0005e4000c101124 */
.L_x_169:
[----:B------:R-:W-:Y:S05]  /*9950*/  BSYNC B0 ;  /* 0x0000000000007941 */ /* 0x000fea0003800000 */
.L_x_39:
[----:B------:R-:W-:Y:S01]  /*9960*/  ULDC UR4, c[0x0][0xc] ;  /* 0x0000030000047ab9 */ /* 0x000fe20000000800 */
[----:B------:R-:W-:Y:S01]  /*9970*/  ULDC UR5, c[0x0][0x10] ;  /* 0x0000040000057ab9 */ /* 0x000fe20000000800 */
[----:B0-2---:R-:W0:Y:S01]  /*9980*/  LDC R3, c[0x0][0x14] ;  /* 0x00000500ff037b82 */ /* 0x005e220000000800 */
[----:B------:R-:W-:Y:S01]  /*9990*/  UIMAD.WIDE.U32 UR4, UR4, UR5, URZ ;  /* 0x00000005040472a5 */ /* 0x000fe2000f8e003f */
[----:B-----5:R-:W-:Y:S01]  /*99a0*/  PRMT R0, RZ, 0x7610, R0 ;  /* 0x00007610ff007816 */ /* 0x020fe20000000000 */
[----:B------:R-:W-:Y:S02]  /*99b0*/  IMAD.MOV.U32 R89, RZ, RZ, -0x1 ;  /* 0xffffffffff597424 */ /* 0x000fe400078e00ff */
[----:B------:R-:W-:Y:S02]  /*99c0*/  IMAD.MOV.U32 R88, RZ, RZ, -0x1 ;  /* 0xffffffffff587424 */ /* 0x000fe400078e00ff */
[----:B0-----:R-:W-:-:S04]  /*99d0*/  IMAD.WIDE.U32 R16, R3, UR4, R16 ;  /* 0x0000000403107c25 */ /* 0x001fc8000f8e0010 */
[----:B------:R-:W-:Y:S01]  /*99e0*/  IMAD R3, R3, UR5, RZ ;  /* 0x0000000503037c24 */ /* 0x000fe2000f8e02ff */
[----:B------:R-:W-:Y:S02]  /*99f0*/  ULDC.64 UR4, c[0x0][0x650] ;  /* 0x0001940000047ab9 */ /* 0x000fe40000000a00 */
[----:B------:R-:W-:Y:S01]  /*9a00*/  ISETP.GE.U32.AND P0, PT, R16, UR4, PT ;  /* 0x0000000410007c0c */ /* 0x000fe2000bf06070 */
[----:B------:R-:W-:-:S05]  /*9a10*/  IMAD.IADD R17, R17, 0x1, R3 ;  /* 0x0000000111117824 */ /* 0x000fca00078e0203 */
[----:B------:R-:W-:-:S13]  /*9a20*/  ISETP.GE.U32.AND.EX P0, PT, R17, UR5, PT, P0 ;  /* 0x0000000511007c0c */ /* 0x000fda000bf06100 */
[----:B------:R-:W-:Y:S05]  /*9a30*/  @P0 BRA `(.L_x_170) ;  /* 0x0000000400640947 */ /* 0x000fea0003800000 */
[----:B------:R-:W0:Y:S01]  /*9a40*/  S2R R12, SR_CTAID.X ;  /* 0x00000000000c7919 */ /* 0x000e220000002500 */
[----:B-1-3--:R-:W1:Y:S01]  /*9a50*/  LDC.64 R10, c[0x0][0x628] ;  /* 0x00018a00ff0a7b82 */ /* 0x00ae620000000a00 */
[----:B------:R-:W-:Y:S01]  /*9a60*/  ULDC UR4, c[0x0][0x150] ;  /* 0x0000540000047ab9 */ /* 0x000fe20000000800 */
[----:B------:R-:W-:Y:S01]  /*9a70*/  IMAD.MOV.U32 R8, RZ, RZ, R16 ;  /* 0x000000ffff087224 */ /* 0x000fe200078e0010 */
[----:B------:R-:W2:Y:S01]  /*9a80*/  S2R R22, SR_CTAID.Y ;  /* 0x0000000000167919 */ /* 0x000ea20000002600 */
[----:B------:R-:W-:-:S04]  /*9a90*/  IMAD.MOV.U32 R9, RZ, RZ, R17 ;  /* 0x000000ffff097224 */ /* 0x000fc800078e0011 */
[----:B------:R-:W3:Y:S08]  /*9aa0*/  LDC R21, c[0x0][0x144] ;  /* 0x00005100ff157b82 */ /* 0x000ef00000000800 */
[----:B------:R-:W2:Y:S08]  /*9ab0*/  LDC R0, c[0x0][0x630] ;  /* 0x00018c00ff007b82 */ /* 0x000eb00000000800 */
[----:B----4-:R-:W4:Y:S01]  /*9ac0*/  LDC.64 R14, c[0x0][0x620] ;  /* 0x00018800ff0e7b82 */ /* 0x010f220000000a00 */
[----:B-1----:R-:W-:-:S04]  /*9ad0*/  ISETP.NE.U32.AND P0, PT, R10, RZ, PT ;  /* 0x000000ff0a00720c */ /* 0x002fc80003f05070 */
[----:B------:R-:W-:Y:S02]  /*9ae0*/  ISETP.NE.AND.EX P0, PT, R11, RZ, PT, P0 ;  /* 0x000000ff0b00720c */ /* 0x000fe40003f05300 */
[----:B0-----:R-:W-:-:S05]  /*9af0*/  I2FP.F32.U32 R3, R12 ;  /* 0x0000000c00037245 */ /* 0x001fca0000201000 */
[----:B------:R-:W-:-:S04]  /*9b00*/  FMUL R3, R3, UR4 ;  /* 0x0000000403037c20 */ /* 0x000fc80008400000 */
[----:B------:R0:W1:Y:S02]  /*9b10*/  F2I.U32.TRUNC.NTZ R20, R3 ;  /* 0x0000000300147305 */ /* 0x000064000020f000 */
[----:B--23--:R-:W-:Y:S05]  /*9b20*/  @!P0 BRA `(.L_x_171) ;  /* 0x0000000000288947 */ /* 0x00cfea0003800000 */
[----:B0-----:R-:W0:Y:S02]  /*9b30*/  LDC R3, c[0x0][0x634] ;  /* 0x00018d00ff037b82 */ /* 0x001e240000000800 */
        /* <DEDUP_REMOVED lines=9> */
.L_x_171:
[----:B------:R-:W2:Y:S01]  /*9bd0*/  LDC.64 R26, c[0x0][0x640] ;  /* 0x00019000ff1a7b82 */ /* 0x000ea20000000a00 */
[-CC-:B------:R-:W-:Y:S01]  /*9be0*/  SHF.R.U64 R88, R8, R0.reuse, R9.reuse ;  /* 0x0000000008587219 */ /* 0x180fe20000001209 */
[----:B-1----:R-:W-:Y:S01]  /*9bf0*/  IMAD.MOV R20, RZ, RZ, -R20 ;  /* 0x000000ffff147224 */ /* 0x002fe200078e0a14 */
[----:B------:R-:W-:Y:S01]  /*9c00*/  SHF.R.U32.HI R0, RZ, R0, R9 ;  /* 0x00000000ff007219 */ /* 0x000fe20000011609 */
[----:B------:R-:W-:Y:S01]  /*9c10*/  ULDC UR4, c[0x0][0x154] ;  /* 0x0000550000047ab9 */ /* 0x000fe20000000800 */
[----:B0-----:R-:W-:Y:S01]  /*9c20*/  IADD3 R3, P0, RZ, -R88, RZ ;  /* 0x80000058ff037210 */ /* 0x001fe20007f1e0ff */
[----:B------:R-:W-:Y:S02]  /*9c30*/  IMAD R21, R21, R20, R12 ;  /* 0x0000001415157224 */ /* 0x000fe400078e020c */
[----:B------:R-:W0:Y:S01]  /*9c40*/  LDC R6, c[0x0][0x618] ;  /* 0x00018600ff067b82 */ /* 0x000e220000000800 */
[----:B------:R-:W-:Y:S02]  /*9c50*/  IMAD.MOV.U32 R7, RZ, RZ, 0x1 ;  /* 0x00000001ff077424 */ /* 0x000fe400078e00ff */
[----:B------:R-:W-:-:S04]  /*9c60*/  IMAD.X R5, RZ, RZ, ~R0, P0 ;  /* 0x000000ffff057224 */ /* 0x000fc800000e0e00 */
[-C--:B----4-:R-:W-:Y:S01]  /*9c70*/  IMAD R0, R5, R14.reuse, RZ ;  /* 0x0000000e05007224 */ /* 0x090fe200078e02ff */
[----:B------:R-:W1:Y:S01]  /*9c80*/  LDC R8, c[0x0][0x608] ;  /* 0x00018200ff087b82 */ /* 0x000e620000000800 */
[----:B------:R-:W-:-:S04]  /*9c90*/  IMAD.WIDE.U32 R4, R3, R14, R16 ;  /* 0x0000000e03047225 */ /* 0x000fc800078e0010 */
[----:B------:R-:W-:Y:S01]  /*9ca0*/  IMAD R3, R3, R15, R0 ;  /* 0x0000000f03037224 */ /* 0x000fe200078e0200 */
[----:B------:R-:W-:Y:S02]  /*9cb0*/  I2FP.F32.U32 R0, R22 ;  /* 0x0000001600007245 */ /* 0x000fe40000201000 */
[----:B------:R-:W3:Y:S01]  /*9cc0*/  LDC R24, c[0x0][0x658] ;  /* 0x00019600ff187b82 */ /* 0x000ee20000000800 */
[----:B------:R-:W-:Y:S01]  /*9cd0*/  IMAD.IADD R3, R5, 0x1, R3 ;  /* 0x0000000105037824 */ /* 0x000fe200078e0203 */
[----:B--2---:R-:W-:Y:S01]  /*9ce0*/  ISETP.NE.U32.AND P0, PT, R26, RZ, PT ;  /* 0x000000ff1a00720c */ /* 0x004fe20003f05070 */
[----:B------:R-:W-:Y:S01]  /*9cf0*/  FMUL R0, R0, UR4 ;  /* 0x0000000400007c20 */ /* 0x000fe20008400000 */
[----:B------:R-:W-:Y:S02]  /*9d00*/  IMAD.MOV.U32 R5, RZ, RZ, -0x1 ;  /* 0xffffffffff057424 */ /* 0x000fe400078e00ff */
[----:B------:R-:W-:Y:S01]  /*9d10*/  ISETP.NE.AND.EX P0, PT, R27, RZ, PT, P0 ;  /* 0x000000ff1b00720c */ /* 0x000fe20003f05300 */
[----:B------:R2:W4:Y:S01]  /*9d20*/  F2I.U32.TRUNC.NTZ R13, R0 ;  /* 0x00000000000d7305 */ /* 0x000522000020f000 */
[----:B------:R-:W2:Y:S01]  /*9d30*/  LDC R15, c[0x0][0x148] ;  /* 0x00005200ff0f7b82 */ /* 0x000ea20000000800 */
[----:B0-----:R-:W-:-:S02]  /*9d40*/  SHF.R.U64 R12, R4, R6, R3 ;  /* 0x00000006040c7219 */ /* 0x001fc40000001203 */
[----:B------:R-:W-:-:S05]  /*9d50*/  SHF.R.U32.HI R3, RZ, R6, R3 ;  /* 0x00000006ff037219 */ /* 0x000fca0000011603 */
[----:B------:R-:W0:Y:S01]  /*9d60*/  LDC R20, c[0x0][0x600] ;  /* 0x00018000ff147b82 */ /* 0x000e220000000800 */
[-CC-:B-1----:R-:W-:Y:S02]  /*9d70*/  SHF.R.U64 R10, R12, R8.reuse, R3.reuse ;  /* 0x000000080c0a7219 */ /* 0x182fe40000001203 */
[----:B------:R-:W-:-:S05]  /*9d80*/  SHF.R.U32.HI R3, RZ, R8, R3 ;  /* 0x00000008ff037219 */ /* 0x000fca0000011603 */
[----:B------:R-:W1:Y:S01]  /*9d90*/  LDC R25, c[0x0][0x648] ;  /* 0x00019200ff197b82 */ /* 0x000e620000000800 */
[-C--:B---3--:R-:W-:Y:S02]  /*9da0*/  SHF.L.U32 R4, R5, R24.reuse, RZ ;  /* 0x0000001805047219 */ /* 0x088fe400000006ff */
[--C-:B------:R-:W-:Y:S02]  /*9db0*/  SHF.R.U64 R14, R10, R24, R3.reuse ;  /* 0x000000180a0e7219 */ /* 0x100fe40000001203 */
[----:B------:R-:W-:Y:S02]  /*9dc0*/  LOP3.LUT R23, RZ, R4, RZ, 0x33, !PT ;  /* 0x00000004ff177212 */ /* 0x000fe400078e33ff */
[-C--:B------:R-:W-:Y:S01]  /*9dd0*/  SHF.R.U32.HI R5, RZ, R24.reuse, R3 ;  /* 0x00000018ff057219 */ /* 0x080fe20000011603 */
[----:B------:R-:W3:Y:S01]  /*9de0*/  LDC R28, c[0x0][0x638] ;  /* 0x00018e00ff1c7b82 */ /* 0x000ee20000000800 */
[----:B------:R-:W-:Y:S01]  /*9df0*/  SHF.L.U32 R90, R7, R24, RZ ;  /* 0x00000018075a7219 */ /* 0x000fe200000006ff */
[----:B------:R-:W-:-:S06]  /*9e00*/  IMAD.MOV.U32 R4, RZ, RZ, R14 ;  /* 0x000000ffff047224 */ /* 0x000fcc00078e000e */
[----:B------:R-:W0:Y:S01]  /*9e10*/  LDC R29, c[0x0][0x610] ;  /* 0x00018400ff1d7b82 */ /* 0x000e220000000800 */
[----:B----4-:R-:W-:Y:S05]  /*9e20*/  @!P0 BRA `(.L_x_172) ;  /* 0x0000000000288947 */ /* 0x010fea0003800000 */
[----:B------:R-:W4:Y:S02]  /*9e30*/  LDC R3, c[0x0][0x64c] ;  /* 0x00019300ff037b82 */ /* 0x000f240000000800 */
[----:B----4-:R-:W-:-:S05]  /*9e40*/  IADD3 R3, P0, R14, R3, RZ ;  /* 0x000000030e037210 */ /* 0x010fca0007f1e0ff */
        /* <DEDUP_REMOVED lines=8> */
.L_x_172:
[----:B------:R-:W-:Y:S01]  /*9ed0*/  ISETP.NE.AND P0, PT, R2, 0x1, PT ;  /* 0x000000010200780c */ /* 0x000fe20003f05270 */
[----:B0-----:R-:W-:Y:S01]  /*9ee0*/  VIADD R7, R20, 0xffffffff ;  /* 0xffffffff14077836 */ /* 0x001fe20000000000 */
[----:B-12---:R-:W-:Y:S01]  /*9ef0*/  SHF.R.U64 R0, R4, R25, R5 ;  /* 0x0000001904007219 */ /* 0x006fe20000001205 */
[----:B------:R-:W-:Y:S01]  /*9f00*/  IMAD.MOV R13, RZ, RZ, -R13 ;  /* 0x000000ffff0d7224 */ /* 0x000fe200078e0a0d */
[----:B------:R-:W-:Y:S01]  /*9f10*/  LOP3.LUT R5, R10, R23, RZ, 0xc0, !PT ;  /* 0x000000170a057212 */ /* 0x000fe200078ec0ff */
[----:B------:R-:W-:Y:S02]  /*9f20*/  IMAD.MOV.U32 R4, RZ, RZ, 0x1 ;  /* 0x00000001ff047424 */ /* 0x000fe400078e00ff */
[----:B------:R-:W-:Y:S02]  /*9f30*/  IMAD.MOV R3, RZ, RZ, -R0 ;  /* 0x000000ffff037224 */ /* 0x000fe400078e0a00 */
[----:B------:R-:W-:Y:S01]  /*9f40*/  IMAD R90, R90, R0, R5 ;  /* 0x000000005a5a7224 */ /* 0x000fe200078e0205 */
[----:B------:R-:W-:Y:S01]  /*9f50*/  LOP3.LUT R5, R12, R7, RZ, 0xc0, !PT ;  /* 0x000000070c057212 */ /* 0x000fe200078ec0ff */
[----:B---3--:R-:W-:-:S02]  /*9f60*/  IMAD R0, R3, R28, R14 ;  /* 0x0000001c03007224 */ /* 0x008fc400078e020e */
[----:B------:R-:W-:Y:S02]  /*9f70*/  @P0 IMAD R21, R15, R13, R22 ;  /* 0x0000000d0f150224 */ /* 0x000fe400078e0216 */
[----:B------:R-:W-:Y:S01]  /*9f80*/  IMAD R3, R0, R20, R5 ;  /* 0x0000001400037224 */ /* 0x000fe200078e0205 */
[----:B------:R-:W-:Y:S01]  /*9f90*/  PRMT R0, R4, 0x7610, R0 ;  /* 0x0000761004007816 */ /* 0x000fe20000000000 */
[----:B------:R-:W-:-:S05]  /*9fa0*/  IMAD R90, R90, R29, R21 ;  /* 0x0000001d5a5a7224 */ /* 0x000fca00078e0215 */
[----:B------:R-:W-:Y:S02]  /*9fb0*/  SEL R89, R3, R90, !P0 ;  /* 0x0000005a03597207 */ /* 0x000fe40004000000 */
[----:B------:R-:W-:-:S07]  /*9fc0*/  SEL R90, R90, R3, !P0 ;  /* 0x000000035a5a7207 */ /* 0x000fce0004000000 */
.L_x_170:
[----:B------:R-:W-:-:S13]  /*9fd0*/  LOP3.LUT P0, RZ, R0, 0xff, RZ, 0xc0, !PT ;  /* 0x000000ff00ff7812 */ /* 0x000fda000780c0ff */
[----:B------:R-:W-:Y:S05]  /*9fe0*/  @P0 BRA `(.L_x_173) ;  /* 0xffffff6c00d40947 */ /* 0x000fea000383ffff */
[----:B------:R-:W-:Y:S05]  /*9ff0*/  EXIT ;  /* 0x000000000000794d */ /* 0x000fea0003800000 */
.L_x_3:
[----:B0-----:R-:W-:Y:S01]  /*a000*/  ULDC.64 UR4, c[0x0][0x650] ;  /* 0x0001940000047ab9 */ /* 0x001fe20000000a00 */
        /* <DEDUP_REMOVED lines=25> */
.L_x_175:
[-CC-:B------:R-:W-:Y:S01]  /*a1a0*/  SHF.R.U64 R29, R10, R14.reuse, R11.reuse ;  /* 0x0000000e0a1d7219 */ /* 0x180fe2000000120b */
[----:B------:R-:W0:Y:S01]  /*a1b0*/  LDC.64 R22, c[0x0][0x640] ;  /* 0x00019000ff167b82 */ /* 0x000e220000000a00 */
[----:B------:R-:W-:Y:S01]  /*a1c0*/  SHF.R.U32.HI R5, RZ, R14, R11 ;  /* 0x0000000eff057219 */ /* 0x000fe2000001160b */
[----:B------:R-:W-:Y:S01]  /*a1d0*/  ULDC UR4, c[0x0][0x150] ;  /* 0x0000540000047ab9 */ /* 0x000fe20000000800 */
[----:B------:R-:W-:Y:S02]  /*a1e0*/  IADD3 R9, P0, RZ, -R29, RZ ;  /* 0x8000001dff097210 */ /* 0x000fe40007f1e0ff */
[----:B------:R-:W-:-:S03]  /*a1f0*/  I2FP.F32.U32 R6, R4 ;  /* 0x0000000400067245 */ /* 0x000fc60000201000 */
[----:B------:R-:W1:Y:S01]  /*a200*/  LDC R12, c[0x0][0x618] ;  /* 0x00018600ff0c7b82 */ /* 0x000e620000000800 */
[----:B------:R-:W-:Y:S02]  /*a210*/  IMAD.X R5, RZ, RZ, ~R5, P0 ;  /* 0x000000ffff057224 */ /* 0x000fe400000e0e05 */
[----:B------:R-:W-:Y:S01]  /*a220*/  FMUL R11, R6, UR4 ;  /* 0x00000004060b7c20 */ /* 0x000fe20008400000 */
[----:B------:R-:W-:Y:S01]  /*a230*/  IMAD.WIDE.U32 R6, R9, R20, R16 ;  /* 0x0000001409067225 */ /* 0x000fe200078e0010 */
[----:B------:R-:W-:-:S03]  /*a240*/  ULDC UR4, c[0x0][0x154] ;  /* 0x0000550000047ab9 */ /* 0x000fc60000000800 */
[----:B------:R-:W-:Y:S01]  /*a250*/  IMAD R8, R5, R20, RZ ;  /* 0x0000001405087224 */ /* 0x000fe200078e02ff */
[----:B------:R-:W2:Y:S01]  /*a260*/  LDC R13, c[0x0][0x144] ;  /* 0x00005100ff0d7b82 */ /* 0x000ea20000000800 */
[----:B------:R-:W3:Y:S02]  /*a270*/  F2I.U32.TRUNC.NTZ R11, R11 ;  /* 0x0000000b000b7305 */ /* 0x000ee4000020f000 */
[----:B------:R-:W-:Y:S02]  /*a280*/  IMAD R5, R9, R21, R8 ;  /* 0x0000001509057224 */ /* 0x000fe400078e0208 */
[----:B------:R-:W-:Y:S02]  /*a290*/  IMAD.MOV.U32 R8, RZ, RZ, -0x1 ;  /* 0xffffffffff087424 */ /* 0x000fe400078e00ff */
[----:B------:R-:W-:Y:S01]  /*a2a0*/  IMAD.IADD R5, R7, 0x1, R5 ;  /* 0x0000000107057824 */ /* 0x000fe200078e0205 */
[----:B------:R-:W4:Y:S01]  /*a2b0*/  LDC R20, c[0x0][0x608] ;  /* 0x00018200ff147b82 */ /* 0x000f220000000800 */
[----:B------:R-:W-:-:S02]  /*a2c0*/  I2FP.F32.U32 R7, R3 ;  /* 0x0000000300077245 */ /* 0x000fc40000201000 */
[----:B0-----:R-:W-:-:S03]  /*a2d0*/  ISETP.NE.U32.AND P0, PT, R22, RZ, PT ;  /* 0x000000ff1600720c */ /* 0x001fc60003f05070 */
[----:B------:R-:W-:Y:S01]  /*a2e0*/  FMUL R7, R7, UR4 ;  /* 0x0000000407077c20 */ /* 0x000fe20008400000 */
[----:B------:R-:W-:Y:S01]  /*a2f0*/  ISETP.NE.AND.EX P0, PT, R23, RZ, PT, P0 ;  /* 0x000000ff1700720c */ /* 0x000fe20003f05300 */
[----:B------:R-:W0:Y:S01]  /*a300*/  LDC R9, c[0x0][0x658] ;  /* 0x00019600ff097b82 */ /* 0x000e220000000800 */
[-C--:B-1----:R-:W-:Y:S01]  /*a310*/  SHF.R.U64 R10, R6, R12.reuse, R5 ;  /* 0x0000000c060a7219 */ /* 0x082fe20000001205 */
[----:B---3--:R-:W-:Y:S01]  /*a320*/  IMAD.MOV R6, RZ, RZ, -R11 ;  /* 0x000000ffff067224 */ /* 0x008fe200078e0a0b */
[----:B------:R-:W-:Y:S02]  /*a330*/  SHF.R.U32.HI R5, RZ, R12, R5 ;  /* 0x0000000cff057219 */ /* 0x000fe40000011605 */
[----:B------:R1:W3:Y:S03]  /*a340*/  F2I.U32.TRUNC.NTZ R12, R7 ;  /* 0x00000007000c7305 */ /* 0x0002e6000020f000 */
[----:B------:R-:W1:Y:S01]  /*a350*/  LDC R14, c[0x0][0x148] ;  /* 0x00005200ff0e7b82 */ /* 0x000e620000000800 */
[----:B--2---:R-:W-:-:S02]  /*a360*/  IMAD R31, R13, R6, R4 ;  /* 0x000000060d1f7224 */ /* 0x004fc400078e0204 */
[----:B------:R-:W-:-:S05]  /*a370*/  IMAD.MOV.U32 R6, RZ, RZ, 0x1 ;  /* 0x00000001ff067424 */ /* 0x000fca00078e00ff */
[----:B------:R-:W2:Y:S01]  /*a380*/  LDC R21, c[0x0][0x600] ;  /* 0x00018000ff157b82 */ /* 0x000ea20000000800 */
[-CC-:B----4-:R-:W-:Y:S02]  /*a390*/  SHF.R.U64 R13, R10, R20.reuse, R5.reuse ;  /* 0x000000140a0d7219 */ /* 0x190fe40000001205 */
[----:B------:R-:W-:-:S05]  /*a3a0*/  SHF.R.U32.HI R4, RZ, R20, R5 ;  /* 0x00000014ff047219 */ /* 0x000fca0000011605 */
[----:B------:R-:W4:Y:S01]  /*a3b0*/  LDC R24, c[0x0][0x648] ;  /* 0x00019200ff187b82 */ /* 0x000f220000000800 */
[-CC-:B0-----:R-:W-:Y:S02]  /*a3c0*/  SHF.R.U64 R15, R13, R9.reuse, R4.reuse ;  /* 0x000000090d0f7219 */ /* 0x181fe40000001204 */
[-C--:B------:R-:W-:Y:S02]  /*a3d0*/  SHF.L.U32 R8, R8, R9.reuse, RZ ;  /* 0x0000000908087219 */ /* 0x080fe400000006ff */
[-C--:B------:R-:W-:Y:S01]  /*a3e0*/  SHF.R.U32.HI R5, RZ, R9.reuse, R4 ;  /* 0x00000009ff057219 */ /* 0x080fe20000011604 */
[----:B------:R-:W-:Y:S01]  /*a3f0*/  IMAD.MOV.U32 R4, RZ, RZ, R15 ;  /* 0x000000ffff047224 */ /* 0x000fe200078e000f */
[----:B------:R-:W-:Y:S01]  /*a400*/  SHF.L.U32 R20, R6, R9, RZ ;  /* 0x0000000906147219 */ /* 0x000fe200000006ff */
[----:B------:R-:W0:Y:S01]  /*a410*/  LDC R25, c[0x0][0x638] ;  /* 0x00018e00ff197b82 */ /* 0x000e220000000800 */
[----:B------:R-:W-:-:S07]  /*a420*/  LOP3.LUT R26, RZ, R8, RZ, 0x33, !PT ;  /* 0x00000008ff1a7212 */ /* 0x000fce00078e33ff */
[----:B------:R-:W0:Y:S01]  /*a430*/  LDC R27, c[0x0][0x610] ;  /* 0x00018400ff1b7b82 */ /* 0x000e220000000800 */
[----:B-1-3--:R-:W-:Y:S05]  /*a440*/  @!P0 BRA `(.L_x_176) ;  /* 0x0000000000288947 */ /* 0x00afea0003800000 */
[----:B------:R-:W1:Y:S02]  /*a450*/  LDC R4, c[0x0][0x64c] ;  /* 0x00019300ff047b82 */ /* 0x000e640000000800 */
[----:B-1----:R-:W-:-:S05]  /*a460*/  IADD3 R9, P0, R15, R4, RZ ;  /* 0x000000040f097210 */ /* 0x002fca0007f1e0ff */
        /* <DEDUP_REMOVED lines=8> */
.L_x_176:
[----:B------:R-:W-:Y:S01]  /*a4f0*/  ISETP.NE.AND P0, PT, R2, 0x1, PT ;  /* 0x000000010200780c */ /* 0x000fe20003f05270 */
[----:B--2---:R-:W-:Y:S01]  /*a500*/  VIADD R7, R21, 0xffffffff ;  /* 0xffffffff15077836 */ /* 0x004fe20000000000 */
[----:B----4-:R-:W-:Y:S01]  /*a510*/  SHF.R.U64 R5, R4, R24, R5 ;  /* 0x0000001804057219 */ /* 0x010fe20000001205 */
[----:B------:R-:W-:Y:S01]  /*a520*/  IMAD.MOV R12, RZ, RZ, -R12 ;  /* 0x000000ffff0c7224 */ /* 0x000fe200078e0a0c */
[----:B------:R-:W-:Y:S02]  /*a530*/  LOP3.LUT R4, R13, R26, RZ, 0xc0, !PT ;  /* 0x0000001a0d047212 */ /* 0x000fe400078ec0ff */
[----:B------:R-:W-:Y:S01]  /*a540*/  LOP3.LUT R10, R10, R7, RZ, 0xc0, !PT ;  /* 0x000000070a0a7212 */ /* 0x000fe200078ec0ff */
[----:B------:R-:W-:Y:S02]  /*a550*/  IMAD.MOV R6, RZ, RZ, -R5 ;  /* 0x000000ffff067224 */ /* 0x000fe400078e0a05 */
[----:B------:R-:W-:-:S04]  /*a560*/  IMAD R4, R20, R5, R4 ;  /* 0x0000000514047224 */ /* 0x000fc800078e0204 */
[----:B------:R-:W-:Y:S02]  /*a570*/  @P0 IMAD R31, R14, R12, R3 ;  /* 0x0000000c0e1f0224 */ /* 0x000fe400078e0203 */
[----:B0-----:R-:W-:Y:S02]  /*a580*/  IMAD R3, R6, R25, R15 ;  /* 0x0000001906037224 */ /* 0x001fe400078e020f */
[----:B------:R-:W-:Y:S02]  /*a590*/  IMAD R31, R4, R27, R31 ;  /* 0x0000001b041f7224 */ /* 0x000fe400078e021f */
[----:B------:R-:W-:Y:S02]  /*a5a0*/  IMAD R4, R3, R21, R10 ;  /* 0x0000001503047224 */ /* 0x000fe400078e020a */
[----:B------:R-:W-:-:S03]  /*a5b0*/  IMAD.MOV.U32 R6, RZ, RZ, 0x1 ;  /* 0x00000001ff067424 */ /* 0x000fc600078e00ff */
[----:B------:R-:W-:Y:S02]  /*a5c0*/  SEL R30, R4, R31, !P0 ;  /* 0x0000001f041e7207 */ /* 0x000fe40004000000 */
[----:B------:R-:W-:-:S07]  /*a5d0*/  SEL R31, R31, R4, !P0 ;  /* 0x000000041f1f7207 */ /* 0x000fce0004000000 */
.L_x_174:
[----:B------:R-:W-:-:S08]  /*a5e0*/  NOP ;  /* 0x0000000000007918 */ /* 0x000fd00000000000 */
[----:B------:R-:W0:-:S00]  /*a5f0*/  USETMAXREG.DEALLOC.CTAPOOL 0x28 ;  /* 0x00000028000079c8 */ /* 0x000e0000080e0500 */
[----:B0-----:R-:W-:-:S13]  /*a600*/  ISETP.NE.AND P0, PT, R0, RZ, PT ;  /* 0x000000ff0000720c */ /* 0x001fda0003f05270 */
[----:B------:R-:W-:Y:S05]  /*a610*/  @P0 EXIT ;  /* 0x000000000000094d */ /* 0x000fea0003800000 */
[----:B------:R-:W-:Y:S01]  /*a620*/  LOP3.LUT P0, RZ, R6, 0xff, RZ, 0xc0, !PT ;  /* 0x000000ff06ff7812 */ /* 0x000fe2000780c0ff */
[----:B------:R-:W-:Y:S02]  /*a630*/  IMAD.MOV.U32 R27, RZ, RZ, 0x1 ;  /* 0x00000001ff1b7424 */ /* 0x000fe400078e00ff */
[----:B------:R-:W-:-:S10]  /*a640*/  IMAD.MOV.U32 R28, RZ, RZ, RZ ;  /* 0x000000ffff1c7224 */ /* 0x000fd400078e00ff */
[----:B------:R-:W-:Y:S05]  /*a650*/  @!P0 BRA `(.L_x_177) ;  /* 0x0000000c00fc8947 */ /* 0x000fea0003800000 */
[----:B------:R-:W0:Y:S01]  /*a660*/  LDC R0, c[0x0][0x28c] ;  /* 0x0000a300ff007b82 */ /* 0x000e220000000800 */
[----:B------:R-:W-:Y:S01]  /*a670*/  ULDC UR41, c[0x0][0x658] ;  /* 0x0001960000297ab9 */ /* 0x000fe20000000800 */
[----:B------:R-:W-:Y:S01]  /*a680*/  UMOV UR5, 0xffffffff ;  /* 0xffffffff00057882 */ /* 0x000fe20000000000 */
[----:B------:R-:W-:Y:S01]  /*a690*/  ULDC UR4, c[0x0][0xc] ;  /* 0x0000030000047ab9 */ /* 0x000fe20000000800 */
[----:B------:R-:W-:Y:S01]  /*a6a0*/  USHF.L.U32 UR42, UR5, UR41, URZ ;  /* 0x00000029052a7299 */ /* 0x000fe2000800063f */
[C---:B------:R-:W-:Y:S01]  /*a6b0*/  LOP3.LUT P1, RZ, R18.reuse, 0x7f, RZ, 0xc0, !PT ;  /* 0x0000007f12ff7812 */ /* 0x040fe2000782c0ff */
[----:B------:R-:W-:Y:S01]  /*a6c0*/  UMOV UR6, 0x1 ;  /* 0x0000000100067882 */ /* 0x000fe20000000000 */
[----:B------:R-:W-:Y:S01]  /*a6d0*/  LOP3.LUT P0, RZ, R18, 0x1f, RZ, 0xc0, !PT ;  /* 0x0000001f12ff7812 */ /* 0x000fe2000780c0ff */
[----:B------:R-:W-:Y:S01]  /*a6e0*/  ULDC UR5, c[0x0][0x10] ;  /* 0x0000040000057ab9 */ /* 0x000fe20000000800 */
[----:B------:R-:W-:Y:S01]  /*a6f0*/  USHF.L.U32 UR41, UR6, UR41, URZ ;  /* 0x0000002906297299 */ /* 0x000fe2000800063f */
[----:B------:R-:W-:Y:S01]  /*a700*/  BSSY B7, `(.L_x_177) ;  /* 0x00000f4000077945 */ /* 0x000fe20003800000 */
[----:B------:R-:W-:Y:S01]  /*a710*/  UIMAD.WIDE.U32 UR4, UR4, UR5, URZ ;  /* 0x00000005040472a5 */ /* 0x000fe2000f8e003f */
[----:B------:R-:W-:Y:S01]  /*a720*/  PLOP3.LUT P0, PT, P0, P1, PT, 0x8a, 0x0 ;  /* 0x000000000000781c */ /* 0x000fe20000703172 */
[----:B------:R-:W-:Y:S01]  /*a730*/  ULDC UR6, c[0x0][0x14] ;  /* 0x0000050000067ab9 */ /* 0x000fe20000000800 */
[----:B------:R-:W-:Y:S01]  /*a740*/  P2R R4, PR, RZ, 0x2 ;  /* 0x00000002ff047803 */ /* 0x000fe20000000000 */
[----:B------:R-:W-:Y:S01]  /*a750*/  UIMAD.WIDE.U32 UR38, UR4, UR6, URZ ;  /* 0x00000006042672a5 */ /* 0x000fe2000f8e003f */
[----:B------:R-:W-:Y:S01]  /*a760*/  IMAD.MOV.U32 R24, RZ, RZ, 0x1 ;  /* 0x00000001ff187424 */ /* 0x000fe200078e00ff */
[----:B------:R-:W-:Y:S01]  /*a770*/  UIMAD UR43, UR5, UR6, URZ ;  /* 0x00000006052b72a4 */ /* 0x000fe2000f8e023f */
[----:B------:R-:W-:Y:S01]  /*a780*/  LOP3.LUT R26, R19, 0x2, RZ, 0xfc, !PT ;  /* 0x00000002131a7812 */ /* 0x000fe200078efcff */
[----:B------:R-:W-:Y:S01]  /*a790*/  IMAD.MOV.U32 R27, RZ, RZ, 0x1 ;  /* 0x00000001ff1b7424 */ /* 0x000fe200078e00ff */
[----:B------:R-:W-:Y:S01]  /*a7a0*/  P2R R32, PR, RZ, 0x1 ;  /* 0x00000001ff207803 */ /* 0x000fe20000000000 */
[----:B------:R-:W-:Y:S01]  /*a7b0*/  IMAD.MOV.U32 R28, RZ, RZ, RZ ;  /* 0x000000ffff1c7224 */ /* 0x000fe200078e00ff */
[----:B------:R-:W-:Y:S01]  /*a7c0*/  ULDC UR40, c[0x0][0x600] ;  /* 0x0001800000287ab9 */ /* 0x000fe20000000800 */
[----:B------:R-:W-:Y:S01]  /*a7d0*/  ULOP3.LUT UR42, URZ, UR42, URZ, 0x33, !UPT ;  /* 0x0000002a3f2a7292 */ /* 0x000fe2000f8e333f */
[----:B0-----:R-:W-:Y:S01]  /*a7e0*/  VIADD R0, R0, 0x7f ;  /* 0x0000007f00007836 */ /* 0x001fe20000000000 */
[----:B------:R-:W-:-:S02]  /*a7f0*/  UIADD3 UR40, UR40, -0x1, URZ ;  /* 0xffffffff28287890 */ /* 0x000fc4000fffe03f */
[----:B------:R-:W-:Y:S02]  /*a800*/  UIADD3 UR43, UR39, UR43, URZ ;  /* 0x0000002b272b7290 */ /* 0x000fe4000fffe03f */
[----:B------:R-:W-:Y:S01]  /*a810*/  SHF.R.S32.HI R3, RZ, 0x1f, R0 ;  /* 0x0000001fff037819 */ /* 0x000fe20000011400 */
[----:B------:R-:W-:-:S03]  /*a820*/  ULDC.64 UR36, c[0x0][0x198] ;  /* 0x0000660000247ab9 */ /* 0x000fc60000000a00 */
[----:B------:R-:W-:-:S04]  /*a830*/  LEA.HI R3, R3, R0, RZ, 0x7 ;  /* 0x0000000003037211 */ /* 0x000fc800078f38ff */
[----:B------:R-:W-:-:S05]  /*a840*/  SHF.R.S32.HI R25, RZ, 0x7, R3 ;  /* 0x00000007ff197819 */ /* 0x000fca0000011403 */
[----:B------:R-:W-:-:S07]  /*a850*/  VIADD R23, R25, 0x1 ;  /* 0x0000000119177836 */ /* 0x000fce0000000000 */
.L_x_191:
[----:B------:R-:W-:-:S03]  /*a860*/  UMOV UR4, 0xffffffff ;  /* 0xffffffff00047882 */ /* 0x000fc60000000000 */
[----:B------:R-:W-:Y:S05]  /*a870*/  BRA.DIV UR4, `(.L_x_178) ;  /* 0x0000001204b07947 */ /* 0x000fea000b800000 */
[----:B------:R-:W-:-:S13]  /*a880*/  ELECT P6, URZ, PT ;  /* 0x00000000003f782f */ /* 0x000fda00038c0000 */
.L_x_205:
[----:B------:R-:W-:Y:S04]  /*a890*/  BSSY B6, `(.L_x_179) ;  /* 0x0000069000067945 */ /* 0x000fe80003800000 */
[----:B------:R-:W-:Y:S05]  /*a8a0*/  @!P6 BRA `(.L_x_180) ;  /* 0x00000004009ce947 */ /* 0x000fea0003800000 */
[----:B------:R-:W0:Y:S01]  /*a8b0*/  S2R R3, SR_CgaCtaId ;  /* 0x0000000000037919 */ /* 0x000e220000008800 */
[----:B------:R-:W-:-:S04]  /*a8c0*/  MOV R22, 0x400 ;  /* 0x0000040000167802 */ /* 0x000fc80000000f00 */
[----:B0-----:R-:W-:-:S05]  /*a8d0*/  LEA R22, R3, R22, 0x18 ;  /* 0x0000001603167211 */ /* 0x001fca00078ec0ff */
[----:B------:R-:W-:-:S05]  /*a8e0*/  VIADD R0, R22, 0x800 ;  /* 0x0000080016007836 */ /* 0x000fca0000000000 */
[----:B------:R-:W-:-:S13]  /*a8f0*/  LOP3.LUT P0, RZ, R0, 0x3ff, RZ, 0xc0, !PT ;  /* 0x000003ff00ff7812 */ /* 0x000fda000780c0ff */
[----:B------:R-:W-:Y:S05]  /*a900*/  @!P0 BRA `(.L_x_181) ;  /* 0x0000000000408947 */ /* 0x000fea0003800000 */
[----:B------:R-:W-:Y:S01]  /*a910*/  MOV R14, 0x0 ;  /* 0x00000000000e7802 */ /* 0x000fe20000000f00 */
[----:B------:R-:W-:Y:S01]  /*a920*/  ULDC.64 UR4, c[0x4][0x70] ;  /* 0x01001c0000047ab9 */ /* 0x000fe20000000a00 */
[----:B------:R-:W-:Y:S01]  /*a930*/  ULDC.64 UR6, c[0x4][0x8] ;  /* 0x0100020000067ab9 */ /* 0x000fe20000000a00 */
[----:B------:R-:W-:Y:S02]  /*a940*/  IMAD.U32 R4, RZ, RZ, UR4 ;  /* 0x00000004ff047e24 */ /* 0x000fe4000f8e00ff */
[----:B------:R-:W-:Y:S01]  /*a950*/  IMAD.U32 R5, RZ, RZ, UR5 ;  /* 0x00000005ff057e24 */ /* 0x000fe2000f8e00ff */
[----:B------:R-:W0:Y:S01]  /*a960*/  LDC.64 R14, c[0x4][R14] ;  /* 0x010000000e0e7b82 */ /* 0x000e220000000a00 */
[----:B------:R-:W-:Y:S01]  /*a970*/  ULDC.64 UR4, c[0x4][0x78] ;  /* 0x01001e0000047ab9 */ /* 0x000fe20000000a00 */
[----:B------:R-:W-:Y:S02]  /*a980*/  IMAD.U32 R10, RZ, RZ, UR6 ;  /* 0x00000006ff0a7e24 */ /* 0x000fe4000f8e00ff */
[----:B------:R-:W-:-:S02]  /*a990*/  IMAD.U32 R6, RZ, RZ, UR4 ;  /* 0x00000004ff067e24 */ /* 0x000fc4000f8e00ff */
[----:B------:R-:W-:Y:S02]  /*a9a0*/  IMAD.U32 R7, RZ, RZ, UR5 ;  /* 0x00000005ff077e24 */ /* 0x000fe4000f8e00ff */
[----:B------:R-:W-:Y:S02]  /*a9b0*/  IMAD.U32 R11, RZ, RZ, UR7 ;  /* 0x00000007ff0b7e24 */ /* 0x000fe4000f8e00ff */
[----:B------:R-:W-:Y:S02]  /*a9c0*/  IMAD.MOV.U32 R8, RZ, RZ, 0x70 ;  /* 0x00000070ff087424 */ /* 0x000fe400078e00ff */
[----:B------:R-:W-:Y:S02]  /*a9d0*/  IMAD.MOV.U32 R12, RZ, RZ, 0x1 ;  /* 0x00000001ff0c7424 */ /* 0x000fe400078e00ff */
[----:B------:R-:W-:-:S07]  /*a9e0*/  IMAD.MOV.U32 R13, RZ, RZ, RZ ;  /* 0x000000ffff0d7224 */ /* 0x000fce00078e00ff */
[----:B------:R-:W-:-:S07]  /*a9f0*/  LEPC R20, `(.L_x_181) ;  /* 0x000000001014794e */ /* 0x000fce0000000000 */
[----:B0-----:R-:W-:Y:S05]  /*aa00*/  CALL.ABS.NOINC R14 ;  /* 0x000000000e007343 */ /* 0x001fea0003c00000 */
.L_x_181:
        /* <DEDUP_REMOVED lines=19> */
.L_x_182:
[----:B------:R-:W0:Y:S02]  /*ab40*/  LDC R0, c[0x0][0x28c] ;  /* 0x0000a300ff007b82 */ /* 0x000e240000000800 */
[----:B0-----:R-:W-:-:S13]  /*ab50*/  ISETP.GE.AND P0, PT, R0, 0x1, PT ;  /* 0x000000010000780c */ /* 0x001fda0003f06270 */
[----:B------:R-:W-:Y:S05]  /*ab60*/  @!P0 BRA `(.L_x_180) ;  /* 0x0000000000ec8947 */ /* 0x000fea0003800000 */
[----:B------:R-:W-:Y:S02]  /*ab70*/  IMAD.SHL.U32 R31, R31, 0x100, RZ ;  /* 0x000001001f1f7824 */ /* 0x000fe400078e00ff */
[----:B------:R-:W-:Y:S02]  /*ab80*/  IMAD.SHL.U32 R30, R30, 0x40, RZ ;  /* 0x000000401e1e7824 */ /* 0x000fe400078e00ff */
[----:B------:R-:W-:Y:S02]  /*ab90*/  IMAD.MOV.U32 R8, RZ, RZ, RZ ;  /* 0x000000ffff087224 */ /* 0x000fe400078e00ff */
[----:B------:R-:W-:Y:S02]  /*aba0*/  IMAD.MOV.U32 R0, RZ, RZ, R23 ;  /* 0x000000ffff007224 */ /* 0x000fe400078e0017 */
[----:B------:R-:W-:Y:S02]  /*abb0*/  IMAD.MOV.U32 R3, RZ, RZ, R27 ;  /* 0x000000ffff037224 */ /* 0x000fe400078e001b */
[----:B------:R-:W-:-:S02]  /*abc0*/  IMAD.MOV.U32 R5, RZ, RZ, R28 ;  /* 0x000000ffff057224 */ /* 0x000fc400078e001c */
[----:B------:R-:W-:-:S07]  /*abd0*/  VIADD R9, R31, 0x80 ;  /* 0x000000801f097836 */ /* 0x000fce0000000000 */
.L_x_186:
[----:B------:R-:W-:Y:S01]  /*abe0*/  IMAD R7, R5, 0x8, R22 ;  /* 0x0000000805077824 */ /* 0x000fe200078e0216 */
[----:B------:R-:W-:Y:S02]  /*abf0*/  SHF.L.U32 R4, R3, 0x1f, RZ ;  /* 0x0000001f03047819 */ /* 0x000fe400000006ff */
[----:B------:R-:W-:Y:S02]  /*ac00*/  LOP3.LUT P1, RZ, R18, 0x7f, RZ, 0xc0, !PT ;  /* 0x0000007f12ff7812 */ /* 0x000fe4000782c0ff */
[----:B------:R-:W0:Y:S11]  /*ac10*/  SYNCS.PHASECHK.TRANS64.TRYWAIT P0, [R7+URZ+0x28], R4 ;  /* 0x00002804070075a7 */ /* 0x000e36000800017f */
[----:B------:R-:W1:Y:S01]  /*ac20*/  @!P1 LDC R6, c[0x0][0x500] ;  /* 0x00014000ff069b82 */ /* 0x000e620000000800 */
[----:B0-----:R-:W-:Y:S05]  /*ac30*/  @!P0 BRA `(.L_x_183) ;  /* 0x0000000c00e08947 */ /* 0x001fea0003800000 */
.L_x_206:
[----:B------:R-:W-:Y:S02]  /*ac40*/  LOP3.LUT P0, RZ, R18, 0x7f, RZ, 0xc0, !PT ;  /* 0x0000007f12ff7812 */ /* 0x000fe4000780c0ff */
[----:B0-----:R-:W-:-:S11]  /*ac50*/  PRMT R4, R26, 0x9910, RZ ;  /* 0x000099101a047816 */ /* 0x001fd600000000ff */
[----:B-1----:R0:W-:Y:S01]  /*ac60*/  @!P0 SYNCS.ARRIVE.TRANS64 RZ, [R7+URZ], R6 ;  /* 0x0000000607ff89a7 */ /* 0x0021e2000800003f */
[----:B------:R-:W-:-:S13]  /*ac70*/  ISETP.NE.AND P0, PT, R4, 0x2, PT ;  /* 0x000000020400780c */ /* 0x000fda0003f05270 */
[----:B0-----:R-:W-:Y:S05]  /*ac80*/  @P0 BRA `(.L_x_184) ;  /* 0x0000000000040947 */ /* 0x001fea0003800000 */
[----:B------:R-:W-:Y:S01]  /*ac90*/  BPT.TRAP 0x1 ;  /* 0x000000040000795c */ /* 0x000fe20000300000 */
.L_x_184:
[----:B------:R-:W-:-:S13]  /*aca0*/  ISETP.NE.AND P0, PT, R32, RZ, PT ;  /* 0x000000ff2000720c */ /* 0x000fda0003f05270 */
[----:B------:R-:W-:Y:S05]  /*acb0*/  @P0 BRA `(.L_x_185) ;  /* 0x0000000000040947 */ /* 0x000fea0003800000 */
[----:B------:R-:W-:Y:S01]  /*acc0*/  BPT.TRAP 0x1 ;  /* 0x000000040000795c */ /* 0x000fe20000300000 */
.L_x_185:
[--C-:B------:R-:W-:Y:S01]  /*acd0*/  IMAD R4, R5, 0x8000, R22.reuse ;  /* 0x0000800005047824 */ /* 0x100fe200078e0216 */
[----:B------:R-:W-:Y:S01]  /*ace0*/  R2UR UR25, R7 ;  /* 0x00000000071972ca */ /* 0x000fe200000e0000 */
[----:B------:R-:W-:Y:S01]  /*acf0*/  VIADD R0, R0, 0xffffffff ;  /* 0xffffffff00007836 */ /* 0x000fe20000000000 */
[----:B------:R-:W-:Y:S01]  /*ad00*/  R2UR UR27, R8 ;  /* 0x00000000081b72ca */ /* 0x000fe200000e0000 */
[----:B------:R-:W-:Y:S01]  /*ad10*/  UIADD3 UR4, UP0, UR36, 0xf0, URZ ;  /* 0x000000f024047890 */ /* 0x000fe2000ff1e03f */
[----:B------:R-:W-:Y:S01]  /*ad20*/  R2UR UR16, R4 ;  /* 0x00000000041072ca */ /* 0x000fe200000e0000 */
[----:B------:R-:W-:Y:S01]  /*ad30*/  IMAD R4, R5, 0x2000, R22 ;  /* 0x0000200005047824 */ /* 0x000fe200078e0216 */
[----:B------:R-:W-:Y:S01]  /*ad40*/  R2UR UR28, R29 ;  /* 0x000000001d1c72ca */ /* 0x000fe200000e0000 */
[----:B------:R-:W-:Y:S01]  /*ad50*/  UIADD3 UR14, UP1, UR36, 0x1f0, URZ ;  /* 0x000001f0240e7890 */ /* 0x000fe2000ff3e03f */
[----:B------:R-:W-:Y:S01]  /*ad60*/  R2UR UR26, R31 ;  /* 0x000000001f1a72ca */ /* 0x000fe200000e0000 */
[----:B------:R-:W-:Y:S01]  /*ad70*/  UIADD3.X UR5, URZ, UR37, URZ, UP0, !UPT ;  /* 0x000000253f057290 */ /* 0x000fe200087fe43f */
[----:B------:R-:W-:Y:S01]  /*ad80*/  R2UR UR8, R4 ;  /* 0x00000000040872ca */ /* 0x000fe200000e0000 */
[----:B------:R-:W-:Y:S01]  /*ad90*/  VIADD R5, R5, 0x1 ;  /* 0x0000000105057836 */ /* 0x000fe20000000000 */
[----:B------:R-:W-:Y:S01]  /*ada0*/  R2UR UR18, R9 ;  /* 0x00000000091272ca */ /* 0x000fe200000e0000 */
[----:B------:R-:W-:Y:S01]  /*adb0*/  UIADD3.X UR15, URZ, UR37, URZ, UP1, !UPT ;  /* 0x000000253f0f7290 */ /* 0x000fe20008ffe43f */
[----:B------:R-:W-:Y:S01]  /*adc0*/  R2UR UR11, R30 ;  /* 0x000000001e0b72ca */ /* 0x000fe200000e0000 */
[----:B------:R-:W-:Y:S01]  /*add0*/  UMOV UR6, 0x0 ;  /* 0x0000000000067882 */ /* 0x000fe20000000000 */
[----:B------:R-:W-:Y:S01]  /*ade0*/  ISETP.GT.AND P1, PT, R0, 0x1, PT ;  /* 0x000000010000780c */ /* 0x000fe20003f24270 */
[----:B------:R-:W-:Y:S01]  /*adf0*/  UIADD3 UR24, UR16, 0x800, URZ ;  /* 0x0000080010187890 */ /* 0x000fe2000fffe03f */
[----:B------:R-:W-:Y:S01]  /*ae00*/  ISETP.NE.AND P0, PT, R5, 0x5, PT ;  /* 0x000000050500780c */ /* 0x000fe20003f05270 */
[----:B------:R-:W-:Y:S01]  /*ae10*/  UIADD3 UR16, UR16, 0x4800, URZ ;  /* 0x0000480010107890 */ /* 0x000fe2000fffe03f */
[----:B------:R-:W-:Y:S01]  /*ae20*/  VIADD R8, R8, 0x80 ;  /* 0x0000008008087836 */ /* 0x000fe20000000000 */
[----:B------:R-:W-:Y:S01]  /*ae30*/  UMOV UR7, 0x10000000 ;  /* 0x1000000000077882 */ /* 0x000fe20000000000 */
[----:B------:R-:W-:Y:S01]  /*ae40*/  UMOV UR17, UR25 ;  /* 0x0000001900117c82 */ /* 0x000fe20008000000 */
[----:B------:R-:W-:Y:S01]  /*ae50*/  UIADD3 UR8, UR8, 0x28800, URZ ;  /* 0x0002880008087890 */ /* 0x000fe2000fffe03f */
[----:B------:R-:W-:Y:S01]  /*ae60*/  SEL R4, RZ, 0x1, P0 ;  /* 0x00000001ff047807 */ /* 0x000fe20000000000 */
[----:B------:R-:W-:Y:S01]  /*ae70*/  UMOV UR19, UR27 ;  /* 0x0000001b00137c82 */ /* 0x000fe20008000000 */
[----:B------:R-:W-:Y:S01]  /*ae80*/  UMOV UR20, UR28 ;  /* 0x0000001c00147c82 */ /* 0x000fe20008000000 */
[----:B------:R0:W-:Y:S01]  /*ae90*/  UTMALDG.3D [UR24], [UR4], desc[UR6] ;  /* 0x00000618040075b4 */ /* 0x0001e20008011000 */
[----:B------:R-:W-:Y:S01]  /*aea0*/  UMOV UR9, UR25 ;  /* 0x0000001900097c82 */ /* 0x000fe20008000000 */
[----:B------:R-:W-:Y:S01]  /*aeb0*/  UMOV UR10, UR27 ;  /* 0x0000001b000a7c82 */ /* 0x000fe20008000000 */
[----:B------:R-:W-:Y:S01]  /*aec0*/  UMOV UR12, UR28 ;  /* 0x0000001c000c7c82 */ /* 0x000fe20008000000 */
[----:B------:R-:W-:-:S02]  /*aed0*/  LOP3.LUT R3, R3, R4, RZ, 0x3c, !PT ;  /* 0x0000000403037212 */ /* 0x000fc400078e3cff */
[----:B------:R-:W-:Y:S01]  /*aee0*/  SEL R5, R5, RZ, P0 ;  /* 0x000000ff05057207 */ /* 0x000fe20000000000 */
[----:B------:R0:W-:Y:S01]  /*aef0*/  UTMALDG.3D [UR16], [UR4], desc[UR6] ;  /* 0x00000610040075b4 */ /* 0x0001e20008011000 */
[----:B------:R0:W-:Y:S02]  /*af00*/  UTMALDG.3D [UR8], [UR14], desc[UR6] ;  /* 0x000006080e0075b4 */ /* 0x0001e40008011000 */
[----:B0-----:R-:W-:Y:S05]  /*af10*/  @P1 BRA `(.L_x_186) ;  /* 0xfffffffc00301947 */ /* 0x001fea000383ffff */
.L_x_180:
[----:B------:R-:W-:Y:S05]  /*af20*/  BSYNC B6 ;  /* 0x0000000000067941 */ /* 0x000fea0003800000 */
.L_x_179:
[----:B------:R-:W-:Y:S01]  /*af30*/  LOP3.LUT P1, RZ, R24, 0xff, RZ, 0xc0, !PT ;  /* 0x000000ff18ff7812 */ /* 0x000fe2000782c0ff */
[----:B------:R-:W-:Y:S01]  /*af40*/  IMAD.IADD R3, R25, 0x1, R28 ;  /* 0x0000000119037824 */ /* 0x000fe200078e021c */
[----:B------:R-:W-:Y:S01]  /*af50*/  IADD3 R16, P2, R16, UR38, RZ ;  /* 0x0000002610107c10 */ /* 0x000fe2000ff5e0ff */
[----:B------:R-:W-:Y:S01]  /*af60*/  ULDC.64 UR4, c[0x0][0x650] ;  /* 0x0001940000047ab9 */ /* 0x000fe20000000a00 */
[----:B------:R-:W-:Y:S01]  /*af70*/  BSSY B0, `(.L_x_187) ;  /* 0x000006a000007945 */ /* 0x000fe20003800000 */
[----:B------:R-:W-:Y:S01]  /*af80*/  IMAD.MOV.U32 R31, RZ, RZ, -0x1 ;  /* 0xffffffffff1f7424 */ /* 0x000fe200078e00ff */
[----:B------:R-:W-:Y:S01]  /*af90*/  ISETP.GT.U32.AND P0, PT, R3, 0x4, PT ;  /* 0x000000040300780c */ /* 0x000fe20003f04070 */
[----:B------:R-:W-:Y:S01]  /*afa0*/  IMAD.MOV.U32 R30, RZ, RZ, -0x1 ;  /* 0xffffffffff1e7424 */ /* 0x000fe200078e00ff */
[----:B------:R-:W-:Y:S01]  /*afb0*/  IADD3.X R17, R17, UR43, RZ, P2, !PT ;  /* 0x0000002b11117c10 */ /* 0x000fe200097fe4ff */
[----:B------:R-:W-:Y:S01]  /*afc0*/  IMAD.MOV.U32 R29, RZ, RZ, -0x1 ;  /* 0xffffffffff1d7424 */ /* 0x000fe200078e00ff */
[----:B------:R-:W-:-:S02]  /*afd0*/  ISETP.LT.U32.AND P0, PT, R25, 0x5, P0 ;  /* 0x000000051900780c */ /* 0x000fc40000701070 */
[----:B------:R-:W-:Y:S01]  /*afe0*/  PRMT R24, RZ, 0x7610, R24 ;  /* 0x00007610ff187816 */ /* 0x000fe20000000018 */
[----:B------:R-:W0:Y:S01]  /*aff0*/  @P1 S2R R5, SR_CgaCtaId ;  /* 0x0000000000051919 */ /* 0x000e220000008800 */
[----:B------:R-:W-:-:S04]  /*b000*/  @P1 MOV R0, 0x400 ;  /* 0x0000040000001802 */ /* 0x000fc80000000f00 */
[----:B0-----:R-:W-:Y:S01]  /*b010*/  @P1 LEA R0, R5, R0, 0x18 ;  /* 0x0000000005001211 */ /* 0x001fe200078ec0ff */
[----:B------:R-:W-:-:S03]  /*b020*/  IMAD.WIDE.U32 R4, R3, -0x33333333, RZ ;  /* 0xcccccccd03047825 */ /* 0x000fc600078e00ff */
[----:B------:R0:W-:Y:S01]  /*b030*/  @P1 SYNCS.ARRIVE.TRANS64.A1T0 RZ, [R0+URZ+0x68], RZ ;  /* 0x000068ff00ff19a7 */ /* 0x0001e2000810003f */
[----:B------:R-:W-:Y:S02]  /*b040*/  ISETP.GE.U32.AND P1, PT, R25, 0x5, PT ;  /* 0x000000051900780c */ /* 0x000fe40003f26070 */
[----:B------:R-:W-:Y:S02]  /*b050*/  SHF.R.U32.HI R4, RZ, 0x2, R5 ;  /* 0x00000002ff047819 */ /* 0x000fe40000011605 */
[----:B0-----:R-:W-:-:S03]  /*b060*/  SEL R0, RZ, 0x1, !P0 ;  /* 0x00000001ff007807 */ /* 0x001fc60004000000 */
[----:B------:R-:W-:Y:S01]  /*b070*/  IMAD R28, R4, -0x5, R3 ;  /* 0xfffffffb041c7824 */ /* 0x000fe200078e0203 */
[----:B------:R-:W-:Y:S02]  /*b080*/  ISETP.GE.U32.AND P0, PT, R16, UR4, PT ;  /* 0x0000000410007c0c */ /* 0x000fe4000bf06070 */
[----:B------:R-:W-:Y:S02]  /*b090*/  LOP3.LUT R27, R27, R0, RZ, 0x3c, !PT ;  /* 0x000000001b1b7212 */ /* 0x000fe400078e3cff */
[----:B------:R-:W-:Y:S02]  /*b0a0*/  ISETP.GE.U32.AND.EX P0, PT, R17, UR5, PT, P0 ;  /* 0x0000000511007c0c */ /* 0x000fe4000bf06100 */
[----:B------:R-:W-:Y:S02]  /*b0b0*/  @P1 LOP3.LUT R27, R27, 0x1, R4, 0x78, !PT ;  /* 0x000000011b1b1812 */ /* 0x000fe400078e7804 */
[----:B------:R-:W-:-:S09]  /*b0c0*/  PRMT R0, RZ, 0x7610, R0 ;  /* 0x00007610ff007816 */ /* 0x000fd20000000000 */
[----:B------:R-:W-:Y:S05]  /*b0d0*/  @P0 BRA `(.L_x_188) ;  /* 0x00000004004c0947 */ /* 0x000fea0003800000 */
[----:B------:R-:W-:Y:S01]  /*b0e0*/  ULDC.64 UR4, c[0x0][0x628] ;  /* 0x00018a0000047ab9 */ /* 0x000fe20000000a00 */
[----:B------:R-:W0:Y:S01]  /*b0f0*/  S2R R10, SR_CTAID.X ;  /* 0x00000000000a7919 */ /* 0x000e220000002500 */
[----:B------:R-:W-:Y:S01]  /*b100*/  ISETP.NE.U32.AND P0, PT, RZ, UR4, PT ;  /* 0x00000004ff007c0c */ /* 0x000fe2000bf05070 */
[----:B------:R-:W-:Y:S01]  /*b110*/  ULDC UR7, c[0x0][0x630] ;  /* 0x00018c0000077ab9 */ /* 0x000fe20000000800 */
[----:B------:R-:W-:Y:S01]  /*b120*/  IMAD.MOV.U32 R4, RZ, RZ, R16 ;  /* 0x000000ffff047224 */ /* 0x000fe200078e0010 */
[----:B------:R-:W1:Y:S01]  /*b130*/  S2R R0, SR_CTAID.Y ;  /* 0x0000000000007919 */ /* 0x000e620000002600 */
[----:B------:R-:W-:Y:S01]  /*b140*/  ISETP.NE.AND.EX P0, PT, RZ, UR5, PT, P0 ;  /* 0x00000005ff007c0c */ /* 0x000fe2000bf05300 */
[----:B------:R-:W-:-:S12]  /*b150*/  IMAD.MOV.U32 R5, RZ, RZ, R17 ;  /* 0x000000ffff057224 */ /* 0x000fd800078e0011 */
[----:B------:R-:W-:Y:S05]  /*b160*/  @!P0 BRA `(.L_x_189) ;  /* 0x0000000000288947 */ /* 0x000fea0003800000 */
[----:B------:R-:W-:Y:S02]  /*b170*/  ULDC UR6, c[0x0][0x634] ;  /* 0x00018d0000067ab9 */ /* 0x000fe40000000800 */
[----:B------:R-:W-:-:S05]  /*b180*/  IADD3 R9, P0, R16, UR6, RZ ;  /* 0x0000000610097c10 */ /* 0x000fca000ff1e0ff */
[----:B------:R-:W-:-:S04]  /*b190*/  IMAD.X R3, RZ, RZ, R17, P0 ;  /* 0x000000ffff037224 */ /* 0x000fc800000e0611 */
[----:B------:R-:W-:-:S04]  /*b1a0*/  IMAD.WIDE.U32 R6, R3, UR4, RZ ;  /* 0x0000000403067c25 */ /* 0x000fc8000f8e00ff */
[----:B------:R-:W-:-:S04]  /*b1b0*/  IMAD.WIDE.U32 R6, P0, R9, UR5, R6 ;  /* 0x0000000509067c25 */ /* 0x000fc8000f800006 */
[----:B------:R-:W-:-:S04]  /*b1c0*/  IMAD.WIDE.U32 R8, R9, UR4, RZ ;  /* 0x0000000409087c25 */ /* 0x000fc8000f8e00ff */
[----:B------:R-:W-:Y:S01]  /*b1d0*/  IMAD.X R5, RZ, RZ, RZ, P0 ;  /* 0x000000ffff057224 */ /* 0x000fe200000e06ff */
[----:B------:R-:W-:Y:S01]  /*b1e0*/  IADD3 RZ, P0, R9, R6, RZ ;  /* 0x0000000609ff7210 */ /* 0x000fe20007f1e0ff */
[----:B------:R-:W-:-:S04]  /*b1f0*/  IMAD.MOV.U32 R4, RZ, RZ, R7 ;  /* 0x000000ffff047224 */ /* 0x000fc800078e0007 */
[----:B------:R-:W-:-:S08]  /*b200*/  IMAD.WIDE.U32.X R4, R3, UR5, R4, P0 ;  /* 0x0000000503047c25 */ /* 0x000fd000080e0404 */
.L_x_189:
[--C-:B------:R-:W-:Y:S01]  /*b210*/  SHF.R.U64 R29, R4, UR7, R5.reuse ;  /* 0x00000007041d7c19 */ /* 0x100fe20008001205 */
[----:B------:R-:W-:Y:S01]  /*b220*/  ULDC.64 UR4, c[0x0][0x620] ;  /* 0x0001880000047ab9 */ /* 0x000fe20000000a00 */
[----:B------:R-:W-:Y:S01]  /*b230*/  SHF.R.U32.HI R3, RZ, UR7, R5 ;  /* 0x00000007ff037c19 */ /* 0x000fe20008011605 */
[----:B------:R-:W2:Y:S01]  /*b240*/  LDC R15, c[0x0][0x144] ;  /* 0x00005100ff0f7b82 */ /* 0x000ea20000000800 */
[----:B------:R-:W-:Y:S01]  /*b250*/  IADD3 R6, P0, RZ, -R29, RZ ;  /* 0x8000001dff067210 */ /* 0x000fe20007f1e0ff */
[----:B------:R-:W-:Y:S01]  /*b260*/  ULDC.64 UR8, c[0x0][0x640] ;  /* 0x0001900000087ab9 */ /* 0x000fe20000000a00 */
[----:B0-----:R-:W-:Y:S01]  /*b270*/  I2FP.F32.U32 R7, R10 ;  /* 0x0000000a00077245 */ /* 0x001fe20000201000 */
[----:B------:R-:W-:Y:S02]  /*b280*/  ULDC UR6, c[0x0][0x608] ;  /* 0x0001820000067ab9 */ /* 0x000fe40000000800 */
[----:B------:R-:W-:Y:S01]  /*b290*/  IMAD.X R3, RZ, RZ, ~R3, P0 ;  /* 0x000000ffff037224 */ /* 0x000fe200000e0e03 */
[----:B------:R-:W-:Y:S01]  /*b2a0*/  ISETP.NE.U32.AND P0, PT, RZ, UR8, PT ;  /* 0x00000008ff007c0c */ /* 0x000fe2000bf05070 */
[----:B------:R-:W-:Y:S01]  /*b2b0*/  IMAD.WIDE.U32 R4, R6, UR4, R16 ;  /* 0x0000000406047c25 */ /* 0x000fe2000f8e0010 */
[----:B------:R-:W0:Y:S02]  /*b2c0*/  LDC R9, c[0x0][0x148] ;  /* 0x00005200ff097b82 */ /* 0x000e240000000800 */
[----:B------:R-:W-:Y:S01]  /*b2d0*/  ISETP.NE.AND.EX P0, PT, RZ, UR9, PT, P0 ;  /* 0x00000009ff007c0c */ /* 0x000fe2000bf05300 */
[----:B------:R-:W-:Y:S01]  /*b2e0*/  IMAD R3, R3, UR4, RZ ;  /* 0x0000000403037c24 */ /* 0x000fe2000f8e02ff */
[----:B------:R-:W-:-:S02]  /*b2f0*/  ULDC UR4, c[0x0][0x150] ;  /* 0x0000540000047ab9 */ /* 0x000fc40000000800 */
[----:B------:R-:W-:Y:S01]  /*b300*/  FMUL R7, R7, UR4 ;  /* 0x0000000407077c20 */ /* 0x000fe20008400000 */
[----:B------:R-:W-:Y:S01]  /*b310*/  IMAD R3, R6, UR5, R3 ;  /* 0x0000000506037c24 */ /* 0x000fe2000f8e0203 */
[----:B------:R-:W-:Y:S01]  /*b320*/  ULDC UR4, c[0x0][0x618] ;  /* 0x0001860000047ab9 */ /* 0x000fe20000000800 */
[----:B------:R-:W-:Y:S02]  /*b330*/  ULDC UR5, c[0x0][0x154] ;  /* 0x0000550000057ab9 */ /* 0x000fe40000000800 */
[----:B------:R-:W-:Y:S01]  /*b340*/  IMAD.IADD R5, R5, 0x1, R3 ;  /* 0x0000000105057824 */ /* 0x000fe200078e0203 */
[----:B------:R-:W3:Y:S04]  /*b350*/  F2I.U32.TRUNC.NTZ R7, R7 ;  /* 0x0000000700077305 */ /* 0x000ee8000020f000 */
[----:B------:R-:W-:-:S02]  /*b360*/  SHF.R.U64 R3, R4, UR4, R5 ;  /* 0x0000000404037c19 */ /* 0x000fc40008001205 */
[----:B-1----:R-:W-:-:S05]  /*b370*/  I2FP.F32.U32 R4, R0 ;  /* 0x0000000000047245 */ /* 0x002fca0000201000 */
[----:B------:R-:W-:Y:S01]  /*b380*/  FMUL R12, R4, UR5 ;  /* 0x00000005040c7c20 */ /* 0x000fe20008400000 */
[----:B------:R-:W-:Y:S01]  /*b390*/  SHF.R.U32.HI R4, RZ, UR4, R5 ;  /* 0x00000004ff047c19 */ /* 0x000fe20008011605 */
[----:B------:R-:W-:Y:S01]  /*b3a0*/  ULDC UR4, c[0x0][0x658] ;  /* 0x0001960000047ab9 */ /* 0x000fe20000000800 */
[----:B---3--:R-:W-:Y:S02]  /*b3b0*/  IMAD.MOV R7, RZ, RZ, -R7 ;  /* 0x000000ffff077224 */ /* 0x008fe400078e0a07 */
[--C-:B------:R-:W-:Y:S01]  /*b3c0*/  SHF.R.U64 R11, R3, UR6, R4.reuse ;  /* 0x00000006030b7c19 */ /* 0x100fe20008001204 */
[----:B------:R-:W1:Y:S01]  /*b3d0*/  F2I.U32.TRUNC.NTZ R12, R12 ;  /* 0x0000000c000c7305 */ /* 0x000e62000020f000 */
[----:B------:R-:W-:Y:S01]  /*b3e0*/  SHF.R.U32.HI R4, RZ, UR6, R4 ;  /* 0x00000006ff047c19 */ /* 0x000fe20008011604 */
[----:B--2---:R-:W-:-:S03]  /*b3f0*/  IMAD R10, R15, R7, R10 ;  /* 0x000000070f0a7224 */ /* 0x004fc600078e020a */
[--C-:B------:R-:W-:Y:S02]  /*b400*/  SHF.R.U64 R8, R11, UR4, R4.reuse ;  /* 0x000000040b087c19 */ /* 0x100fe40008001204 */
[----:B------:R-:W-:-:S03]  /*b410*/  SHF.R.U32.HI R13, RZ, UR4, R4 ;  /* 0x00000004ff0d7c19 */ /* 0x000fc60008011604 */
[----:B------:R-:W-:Y:S02]  /*b420*/  IMAD.MOV.U32 R4, RZ, RZ, R8 ;  /* 0x000000ffff047224 */ /* 0x000fe400078e0008 */
[----:B------:R-:W-:Y:S01]  /*b430*/  IMAD.MOV.U32 R5, RZ, RZ, R13 ;  /* 0x000000ffff057224 */ /* 0x000fe200078e000d */
[----:B01----:R-:W-:Y:S06]  /*b440*/  @!P0 BRA `(.L_x_190) ;  /* 0x0000000000288947 */ /* 0x003fec0003800000 */
[----:B------:R-:W-:Y:S02]  /*b450*/  ULDC UR4, c[0x0][0x64c] ;  /* 0x0001930000047ab9 */ /* 0x000fe40000000800 */
[----:B------:R-:W-:-:S05]  /*b460*/  IADD3 R5, P0, R8, UR4, RZ ;  /* 0x0000000408057c10 */ /* 0x000fca000ff1e0ff */
[----:B------:R-:W-:-:S04]  /*b470*/  IMAD.X R13, RZ, RZ, R13, P0 ;  /* 0x000000ffff0d7224 */ /* 0x000fc800000e060d */
[----:B------:R-:W-:-:S04]  /*b480*/  IMAD.WIDE.U32 R6, R13, UR8, RZ ;  /* 0x000000080d067c25 */ /* 0x000fc8000f8e00ff */
[----:B------:R-:W-:-:S04]  /*b490*/  IMAD.WIDE.U32 R6, P0, R5, UR9, R6 ;  /* 0x0000000905067c25 */ /* 0x000fc8000f800006 */
[----:B------:R-:W-:-:S04]  /*b4a0*/  IMAD.WIDE.U32 R4, R5, UR8, RZ ;  /* 0x0000000805047c25 */ /* 0x000fc8000f8e00ff */
[----:B------:R-:W-:Y:S01]  /*b4b0*/  IMAD.MOV.U32 R4, RZ, RZ, R7 ;  /* 0x000000ffff047224 */ /* 0x000fe200078e0007 */
[----:B------:R-:W-:Y:S01]  /*b4c0*/  IADD3 RZ, P1, R5, R6, RZ ;  /* 0x0000000605ff7210 */ /* 0x000fe20007f3e0ff */
[----:B------:R-:W-:-:S04]  /*b4d0*/  IMAD.X R5, RZ, RZ, RZ, P0 ;  /* 0x000000ffff057224 */ /* 0x000fc800000e06ff */
[----:B------:R-:W-:-:S08]  /*b4e0*/  IMAD.WIDE.U32.X R4, R13, UR9, R4, P1 ;  /* 0x000000090d047c25 */ /* 0x000fd000088e0404 */
.L_x_190:
[----:B------:R-:W-:Y:S01]  /*b4f0*/  ISETP.NE.AND P0, PT, R2, 0x1, PT ;  /* 0x000000010200780c */ /* 0x000fe20003f05270 */
[----:B------:R-:W-:Y:S01]  /*b500*/  ULDC UR4, c[0x0][0x648] ;  /* 0x0001920000047ab9 */ /* 0x000fe20000000800 */
[----:B------:R-:W-:Y:S01]  /*b510*/  LOP3.LUT R11, R11, UR42, RZ, 0xc0, !PT ;  /* 0x0000002a0b0b7c12 */ /* 0x000fe2000f8ec0ff */
[----:B------:R-:W-:Y:S01]  /*b520*/  IMAD.MOV R12, RZ, RZ, -R12 ;  /* 0x000000ffff0c7224 */ /* 0x000fe200078e0a0c */
[----:B------:R-:W-:Y:S01]  /*b530*/  SHF.R.U64 R4, R4, UR4, R5 ;  /* 0x0000000404047c19 */ /* 0x000fe20008001205 */
[----:B------:R-:W-:Y:S01]  /*b540*/  ULDC UR4, c[0x0][0x638] ;  /* 0x00018e0000047ab9 */ /* 0x000fe20000000800 */
[----:B------:R-:W-:Y:S01]  /*b550*/  LOP3.LUT R31, R3, UR40, RZ, 0xc0, !PT ;  /* 0x00000028031f7c12 */ /* 0x000fe2000f8ec0ff */
[----:B------:R-:W-:Y:S02]  /*b560*/  ULDC UR5, c[0x0][0x610] ;  /* 0x0001840000057ab9 */ /* 0x000fe40000000800 */
[----:B------:R-:W-:Y:S02]  /*b570*/  IMAD.MOV R5, RZ, RZ, -R4 ;  /* 0x000000ffff057224 */ /* 0x000fe400078e0a04 */
[----:B------:R-:W-:-:S02]  /*b580*/  IMAD R11, R4, UR41, R11 ;  /* 0x00000029040b7c24 */ /* 0x000fc4000f8e020b */
[----:B------:R-:W-:Y:S02]  /*b590*/  @P0 IMAD R10, R9, R12, R0 ;  /* 0x0000000c090a0224 */ /* 0x000fe400078e0200 */
[----:B------:R-:W-:Y:S01]  /*b5a0*/  IMAD R8, R5, UR4, R8 ;  /* 0x0000000405087c24 */ /* 0x000fe2000f8e0208 */
[----:B------:R-:W-:Y:S01]  /*b5b0*/  ULDC UR4, c[0x0][0x600] ;  /* 0x0001800000047ab9 */ /* 0x000fe20000000800 */
[----:B------:R-:W-:Y:S02]  /*b5c0*/  IMAD R10, R11, UR5, R10 ;  /* 0x000000050b0a7c24 */ /* 0x000fe4000f8e020a */
[----:B------:R-:W-:Y:S02]  /*b5d0*/  IMAD R31, R8, UR4, R31 ;  /* 0x00000004081f7c24 */ /* 0x000fe4000f8e021f */
[----:B------:R-:W-:-:S03]  /*b5e0*/  IMAD.MOV.U32 R0, RZ, RZ, 0x1 ;  /* 0x00000001ff007424 */ /* 0x000fc600078e00ff */
[----:B------:R-:W-:Y:S02]  /*b5f0*/  SEL R30, R31, R10, !P0 ;  /* 0x0000000a1f1e7207 */ /* 0x000fe40004000000 */
[----:B------:R-:W-:-:S07]  /*b600*/  SEL R31, R10, R31, !P0 ;  /* 0x0000001f0a1f7207 */ /* 0x000fce0004000000 */
.L_x_188:
[----:B------:R-:W-:Y:S05]  /*b610*/  BSYNC B0 ;  /* 0x0000000000007941 */ /* 0x000fea0003800000 */
.L_x_187:
[----:B------:R-:W-:-:S13]  /*b620*/  LOP3.LUT P0, RZ, R0, 0xff, RZ, 0xc0, !PT ;  /* 0x000000ff00ff7812 */ /* 0x000fda000780c0ff */
[----:B------:R-:W-:Y:S05]  /*b630*/  @P0 BRA `(.L_x_191) ;  /* 0xfffffff000880947 */ /* 0x000fea000383ffff */
[----:B------:R-:W-:Y:S05]  /*b640*/  BSYNC B7 ;  /* 0x0000000000077941 */ /* 0x000fea0003800000 */
.L_x_177:
[----:B------:R-:W-:-:S03]  /*b650*/  UMOV UR4, 0xffffffff ;  /* 0xffffffff00047882 */ /* 0x000fc60000000000 */
[----:B------:R-:W-:Y:S05]  /*b660*/  BRA.DIV UR4, `(.L_x_192) ;  /* 0x0000000604687947 */ /* 0x000fea000b800000 */
[----:B------:R-:W-:-:S13]  /*b670*/  ELECT P6, URZ, PT ;  /* 0x00000000003f782f */ /* 0x000fda00038c0000 */
.L_x_209:
[----:B------:R-:W-:Y:S04]  /*b680*/  BSSY B0, `(.L_x_193) ;  /* 0x0000034000007945 */ /* 0x000fe80003800000 */
[----:B------:R-:W-:Y:S05]  /*b690*/  @!P6 BRA `(.L_x_194) ;  /* 0x0000000000c8e947 */ /* 0x000fea0003800000 */
[----:B------:R-:W-:-:S04]  /*b6a0*/  LOP3.LUT R19, R19, 0x2, RZ, 0xfc, !PT ;  /* 0x0000000213137812 */ /* 0x000fc800078efcff */
[----:B------:R-:W-:-:S13]  /*b6b0*/  ISETP.NE.AND P0, PT, R19, 0x3, PT ;  /* 0x000000031300780c */ /* 0x000fda0003f05270 */
[----:B------:R-:W-:Y:S05]  /*b6c0*/  @!P0 BRA `(.L_x_195) ;  /* 0x0000000000048947 */ /* 0x000fea0003800000 */
[----:B------:R-:W-:Y:S01]  /*b6d0*/  BPT.TRAP 0x1 ;  /* 0x000000040000795c */ /* 0x000fe20000300000 */
.L_x_195:
[----:B------:R-:W0:Y:S01]  /*b6e0*/  S2R R3, SR_CgaCtaId ;  /* 0x0000000000037919 */ /* 0x000e220000008800 */
[----:B------:R-:W-:Y:S02]  /*b6f0*/  MOV R0, 0x400 ;  /* 0x0000040000007802 */ /* 0x000fe40000000f00 */
[----:B------:R-:W-:Y:S02]  /*b700*/  SHF.L.U32 R2, R27, 0x1f, RZ ;  /* 0x0000001f1b027819 */ /* 0x000fe400000006ff */
[----:B0-----:R-:W-:-:S05]  /*b710*/  LEA R3, R3, R0, 0x18 ;  /* 0x0000000003037211 */ /* 0x001fca00078ec0ff */
[----:B------:R-:W-:-:S04]  /*b720*/  VIADD R3, R3, 0x28 ;  /* 0x0000002803037836 */ /* 0x000fc80000000000 */
[C---:B------:R-:W-:Y:S02]  /*b730*/  IMAD R5, R28.reuse, 0x8, R3 ;  /* 0x000000081c057824 */ /* 0x040fe400078e0203 */
[----:B------:R-:W-:Y:S02]  /*b740*/  VIADD R28, R28, 0x1 ;  /* 0x000000011c1c7836 */ /* 0x000fe40000000000 */
[----:B------:R-:W0:Y:S03]  /*b750*/  SYNCS.PHASECHK.TRANS64.TRYWAIT P0, [R5+URZ], R2 ;  /* 0x00000002050075a7 */ /* 0x000e26000800017f */
[----:B------:R-:W-:-:S04]  /*b760*/  ISETP.NE.AND P1, PT, R28, 0x5, PT ;  /* 0x000000051c00780c */ /* 0x000fc80003f25270 */
[----:B------:R-:W-:Y:S02]  /*b770*/  SEL R0, RZ, 0x1, P1 ;  /* 0x00000001ff007807 */ /* 0x000fe40000800000 */
[----:B------:R-:W-:Y:S02]  /*b780*/  SEL R28, R28, RZ, P1 ;  /* 0x000000ff1c1c7207 */ /* 0x000fe40000800000 */
[----:B------:R-:W-:-:S03]  /*b790*/  LOP3.LUT R27, R27, R0, RZ, 0x3c, !PT ;  /* 0x000000001b1b7212 */ /* 0x000fc600078e3cff */
[----:B------:R-:W-:Y:S01]  /*b7a0*/  IMAD R7, R28, 0x8, R3 ;  /* 0x000000081c077824 */ /* 0x000fe200078e0203 */
[----:B------:R-:W-:Y:S01]  /*b7b0*/  SHF.L.U32 R4, R27, 0x1f, RZ ;  /* 0x0000001f1b047819 */ /* 0x000fe200000006ff */
[----:B0-----:R-:W-:Y:S06]  /*b7c0*/  @!P0 BRA `(.L_x_196) ;  /* 0x0000000400308947 */ /* 0x001fec0003800000 */
.L_x_210:
[----:B------:R-:W1:Y:S01]  /*b7d0*/  SYNCS.PHASECHK.TRANS64.TRYWAIT P0, [R7+URZ], R4 ;  /* 0x00000004070075a7 */ /* 0x000e62000800017f */
[----:B------:R-:W-:-:S05]  /*b7e0*/  VIADD R0, R28, 0x1 ;  /* 0x000000011c007836 */ /* 0x000fca0000000000 */
[----:B------:R-:W-:-:S04]  /*b7f0*/  ISETP.NE.AND P1, PT, R0, 0x5, PT ;  /* 0x000000050000780c */ /* 0x000fc80003f25270 */
[----:B0-----:R-:W-:Y:S02]  /*b800*/  SEL R2, RZ, 0x1, P1 ;  /* 0x00000001ff027807 */ /* 0x001fe40000800000 */
[----:B------:R-:W-:Y:S02]  /*b810*/  SEL R0, R0, RZ, P1 ;  /* 0x000000ff00007207 */ /* 0x000fe40000800000 */
[----:B------:R-:W-:-:S03]  /*b820*/  LOP3.LUT R27, R27, R2, RZ, 0x3c, !PT ;  /* 0x000000021b1b7212 */ /* 0x000fc600078e3cff */
[----:B------:R-:W-:Y:S01]  /*b830*/  IMAD R6, R0, 0x8, R3 ;  /* 0x0000000800067824 */ /* 0x000fe200078e0203 */
[----:B------:R-:W-:Y:S01]  /*b840*/  SHF.L.U32 R5, R27, 0x1f, RZ ;  /* 0x0000001f1b057819 */ /* 0x000fe200000006ff */
[----:B-1----:R-:W-:Y:S06]  /*b850*/  @!P0 BRA `(.L_x_197) ;  /* 0x0000000400208947 */ /* 0x002fec0003800000 */
.L_x_211:
[----:B------:R-:W1:Y:S01]  /*b860*/  SYNCS.PHASECHK.TRANS64.TRYWAIT P0, [R6+URZ], R5 ;  /* 0x00000005060075a7 */ /* 0x000e62000800017f */
[----:B------:R-:W-:-:S05]  /*b870*/  VIADD R0, R0, 0x1 ;  /* 0x0000000100007836 */ /* 0x000fca0000000000 */
[----:B------:R-:W-:-:S04]  /*b880*/  ISETP.NE.AND P1, PT, R0, 0x5, PT ;  /* 0x000000050000780c */ /* 0x000fc80003f25270 */
[----:B------:R-:W-:Y:S02]  /*b890*/  SEL R2, RZ, 0x1, P1 ;  /* 0x00000001ff027807 */ /* 0x000fe40000800000 */
[----:B------:R-:W-:Y:S02]  /*b8a0*/  SEL R0, R0, RZ, P1 ;  /* 0x000000ff00007207 */ /* 0x000fe40000800000 */
[----:B------:R-:W-:-:S03]  /*b8b0*/  LOP3.LUT R27, R27, R2, RZ, 0x3c, !PT ;  /* 0x000000021b1b7212 */ /* 0x000fc600078e3cff */
[----:B0-----:R-:W-:Y:S01]  /*b8c0*/  IMAD R7, R0, 0x8, R3 ;  /* 0x0000000800077824 */ /* 0x001fe200078e0203 */
[----:B------:R-:W-:Y:S01]  /*b8d0*/  SHF.L.U32 R4, R27, 0x1f, RZ ;  /* 0x0000001f1b047819 */ /* 0x000fe200000006ff */
[----:B-1----:R-:W-:Y:S06]  /*b8e0*/  @!P0 BRA `(.L_x_198) ;  /* 0x0000000400108947 */ /* 0x002fec0003800000 */
.L_x_212:
[----:B------:R-:W1:Y:S01]  /*b8f0*/  SYNCS.PHASECHK.TRANS64.TRYWAIT P0, [R7+URZ], R4 ;  /* 0x00000004070075a7 */ /* 0x000e62000800017f */
[----:B------:R-:W-:-:S05]  /*b900*/  VIADD R0, R0, 0x1 ;  /* 0x0000000100007836 */ /* 0x000fca0000000000 */
[----:B------:R-:W-:-:S04]  /*b910*/  ISETP.NE.AND P1, PT, R0, 0x5, PT ;  /* 0x000000050000780c */ /* 0x000fc80003f25270 */
[----:B------:R-:W-:Y:S02]  /*b920*/  SEL R2, RZ, 0x1, P1 ;  /* 0x00000001ff027807 */ /* 0x000fe40000800000 */
[----:B------:R-:W-:Y:S02]  /*b930*/  SEL R0, R0, RZ, P1 ;  /* 0x000000ff00007207 */ /* 0x000fe40000800000 */
[----:B------:R-:W-:Y:S01]  /*b940*/  LOP3.LUT R2, R27, R2, RZ, 0x3c, !PT ;  /* 0x000000021b027212 */ /* 0x000fe200078e3cff */
[----:B-1----:R-:W-:Y:S06]  /*b950*/  @!P0 BRA `(.L_x_199) ;  /* 0x0000000400088947 */ /* 0x002fec0003800000 */
.L_x_213:
[----:B------:R-:W-:Y:S01]  /*b960*/  IMAD R3, R0, 0x8, R3 ;  /* 0x0000000800037824 */ /* 0x000fe200078e0203 */
[----:B------:R-:W-:-:S07]  /*b970*/  SHF.L.U32 R0, R2, 0x1f, RZ ;  /* 0x0000001f02007819 */ /* 0x000fce00000006ff */
.L_x_200:
[----:B--2---:R2:W3:Y:S02]  /*b980*/  SYNCS.PHASECHK.TRANS64.TRYWAIT P0, [R3+URZ], R0 ;  /* 0x00000000030075a7 */ /* 0x0044e4000800017f */
[----:B---3--:R-:W-:Y:S05]  /*b990*/  @!P0 NANOSLEEP.SYNCS 0x989680 ;  /* 0x009896800000895d */ /* 0x008fea0003900000 */
[----:B------:R-:W3:Y:S02]  /*b9a0*/  @!P0 SYNCS.PHASECHK.TRANS64 P0, [R3+URZ], R0 ;  /* 0x00000000030085a7 */ /* 0x000ee4000800007f */
[----:B---3--:R-:W-:Y:S05]  /*b9b0*/  @!P0 BRA `(.L_x_200) ;  /* 0xfffffffc00f08947 */ /* 0x008fea000383ffff */
.L_x_194:
[----:B------:R-:W-:Y:S05]  /*b9c0*/  BSYNC B0 ;  /* 0x0000000000007941 */ /* 0x000fea0003800000 */
.L_x_193:
[----:B------:R-:W-:Y:S05]  /*b9d0*/  EXIT ;  /* 0x000000000000794d */ /* 0x000fea0003800000 */
.L_x_16:
[----:B------:R-:W-:Y:S02]  /*b9e0*/  IMAD.MOV.U32 R12, RZ, RZ, RZ ;  /* 0x000000ffff0c7224 */ /* 0x000fe400078e00ff */
[----:B------:R-:W-:Y:S02]  /*b9f0*/  IMAD.MOV.U32 R11, RZ, RZ, 0x1f ;  /* 0x0000001fff0b7424 */ /* 0x000fe400078e00ff */
[----:B------:R-:W-:-:S07]  /*ba00*/  IMAD.MOV.U32 R15, RZ, RZ, -0x1 ;  /* 0xffffffffff0f7424 */ /* 0x000fce00078e00ff */
[----:B012--5:R-:W-:Y:S05]  /*ba10*/  WARPSYNC.COLLECTIVE R15, `(.L_x_201) ;  /* 0x000000000f087348 */ /* 0x027fea0003c00000 */
[----:B------:R3:W4:Y:S02]  /*ba20*/  SHFL.IDX P6, R14, R13, R12, R11 ;  /* 0x0000000c0d0e7389 */ /* 0x00072400000c000b */
[----:B012345:R-:W-:Y:S01]  /*ba30*/  ENDCOLLECTIVE ;  /* 0x000000000000791b */ /* 0x03ffe20003800000 */
.L_x_201:
[----:B------:R-:W-:Y:S05]  /*ba40*/  BRA `(.L_x_202) ;  /* 0xffffff5800407947 */ /* 0x000fea000383ffff */
.L_x_20:
[----:B-1----:R1:W3:Y:S02]  /*ba50*/  SYNCS.PHASECHK.TRANS64.TRYWAIT P1, [R4+URZ], R3 ;  /* 0x00000003040075a7 */ /* 0x0022e4000802017f */
[----:B---3--:R-:W-:Y:S05]  /*ba60*/  @!P1 NANOSLEEP.SYNCS 0x989680 ;  /* 0x009896800000995d */ /* 0x008fea0003900000 */
[----:B------:R-:W3:Y:S02]  /*ba70*/  @!P1 SYNCS.PHASECHK.TRANS64 P1, [R4+URZ], R3 ;  /* 0x00000003040095a7 */ /* 0x000ee4000802007f */
[----:B---3--:R-:W-:Y:S05]  /*ba80*/  @!P1 BRA `(.L_x_20) ;  /* 0xfffffffc00f09947 */ /* 0x008fea000383ffff */
[----:B------:R-:W-:Y:S05]  /*ba90*/  BRA `(.L_x_19) ;  /* 0xffffff58006c7947 */ /* 0x000fea000383ffff */
.L_x_25:
[----:B0-----:R0:W1:Y:S02]  /*baa0*/  SYNCS.PHASECHK.TRANS64.TRYWAIT P1, [R7+URZ], R8 ;  /* 0x00000008070075a7 */ /* 0x001064000802017f */
[----:B-1----:R-:W-:Y:S05]  /*bab0*/  @!P1 NANOSLEEP.SYNCS 0x989680 ;  /* 0x009896800000995d */ /* 0x002fea0003900000 */
[----:B------:R-:W1:Y:S02]  /*bac0*/  @!P1 SYNCS.PHASECHK.TRANS64 P1, [R7+URZ], R8 ;  /* 0x00000008070095a7 */ /* 0x000e64000802007f */
[----:B-1----:R-:W-:Y:S05]  /*bad0*/  @!P1 BRA `(.L_x_25) ;  /* 0xfffffffc00f09947 */ /* 0x002fea000383ffff */
[----:B------:R-:W-:Y:S05]  /*bae0*/  BRA `(.L_x_24) ;  /* 0xffffff6c00387947 */ /* 0x000fea000383ffff */
.L_x_33:
[----:B0-----:R0:W1:Y:S02]  /*baf0*/  SYNCS.PHASECHK.TRANS64.TRYWAIT P1, [R10+URZ], R9 ;  /* 0x000000090a0075a7 */ /* 0x001064000802017f */
[----:B-1----:R-:W-:Y:S05]  /*bb00*/  @!P1 NANOSLEEP.SYNCS 0x989680 ;  /* 0x009896800000995d */ /* 0x002fea0003900000 */
[----:B------:R-:W1:Y:S02]  /*bb10*/  @!P1 SYNCS.PHASECHK.TRANS64 P1, [R10+URZ], R9 ;  /* 0x000000090a0095a7 */ /* 0x000e64000802007f */
[----:B-1----:R-:W-:Y:S05]  /*bb20*/  @!P1 BRA `(.L_x_33) ;  /* 0xfffffffc00f09947 */ /* 0x002fea000383ffff */
[----:B------:R-:W-:Y:S05]  /*bb30*/  BRA `(.L_x_32) ;  /* 0xffffff7c00e47947 */ /* 0x000fea000383ffff */
.L_x_178:
[----:B------:R-:W-:Y:S01]  /*bb40*/  BSSY B0, `(.L_x_203) ;  /* 0x0000006000007945 */ /* 0x000fe20003800000 */
[----:B------:R-:W-:-:S07]  /*bb50*/  IMAD.MOV.U32 R15, RZ, RZ, -0x1 ;  /* 0xffffffffff0f7424 */ /* 0x000fce00078e00ff */
[----:B------:R-:W-:Y:S05]  /*bb60*/  WARPSYNC.COLLECTIVE R15, `(.L_x_204) ;  /* 0x000000000f0c7348 */ /* 0x000fea0003c00000 */
[----:B------:R-:W-:Y:S02]  /*bb70*/  ELECT P6, UR62, PT ;  /* 0x00000000003e782f */ /* 0x000fe400038c0000 */
[----:B------:R-:W-:Y:S01]  /*bb80*/  MOV R14, UR62 ;  /* 0x0000003e000e7c02 */ /* 0x000fe20008000f00 */
[----:B------:R-:W-:Y:S10]  /*bb90*/  ENDCOLLECTIVE ;  /* 0x000000000000791b */ /* 0x000ff40003800000 */
.L_x_204:
[----:B------:R-:W-:Y:S05]  /*bba0*/  BSYNC B0 ;  /* 0x0000000000007941 */ /* 0x000fea0003800000 */
.L_x_203:
[----:B------:R-:W-:Y:S05]  /*bbb0*/  BRA `(.L_x_205) ;  /* 0xffffffec00347947 */ /* 0x000fea000383ffff */
.L_x_183:
[----:B0-----:R0:W2:Y:S02]  /*bbc0*/  SYNCS.PHASECHK.TRANS64.TRYWAIT P0, [R7+URZ+0x28], R4 ;  /* 0x00002804070075a7 */ /* 0x0010a4000800017f */
[----:B--2---:R-:W-:Y:S05]  /*bbd0*/  @!P0 NANOSLEEP.SYNCS 0x989680 ;  /* 0x009896800000895d */ /* 0x004fea0003900000 */
[----:B------:R-:W2:Y:S02]  /*bbe0*/  @!P0 SYNCS.PHASECHK.TRANS64 P0, [R7+URZ+0x28], R4 ;  /* 0x00002804070085a7 */ /* 0x000ea4000800007f */
[----:B--2---:R-:W-:Y:S05]  /*bbf0*/  @!P0 BRA `(.L_x_183) ;  /* 0xfffffffc00f08947 */ /* 0x004fea000383ffff */
[----:B------:R-:W-:Y:S05]  /*bc00*/  BRA `(.L_x_206) ;  /* 0xfffffff0000c7947 */ /* 0x000fea000383ffff */
.L_x_192:
[----:B------:R-:W-:Y:S01]  /*bc10*/  BSSY B0, `(.L_x_207) ;  /* 0x0000006000007945 */ /* 0x000fe20003800000 */
[----:B------:R-:W-:-:S07]  /*bc20*/  IMAD.MOV.U32 R15, RZ, RZ, -0x1 ;  /* 0xffffffffff0f7424 */ /* 0x000fce00078e00ff */
[----:B------:R-:W-:Y:S05]  /*bc30*/  WARPSYNC.COLLECTIVE R15, `(.L_x_208) ;  /* 0x000000000f0c7348 */ /* 0x000fea0003c00000 */
[----:B------:R-:W-:Y:S02]  /*bc40*/  ELECT P6, UR62, PT ;  /* 0x00000000003e782f */ /* 0x000fe400038c0000 */
[----:B------:R-:W-:Y:S01]  /*bc50*/  MOV R14, UR62 ;  /* 0x0000003e000e7c02 */ /* 0x000fe20008000f00 */
[----:B------:R-:W-:Y:S10]  /*bc60*/  ENDCOLLECTIVE ;  /* 0x000000000000791b */ /* 0x000ff40003800000 */
.L_x_208:
[----:B------:R-:W-:Y:S05]  /*bc70*/  BSYNC B0 ;  /* 0x0000000000007941 */ /* 0x000fea0003800000 */
.L_x_207:
[----:B------:R-:W-:Y:S05]  /*bc80*/  BRA `(.L_x_209) ;  /* 0xfffffff8007c7947 */ /* 0x000fea000383ffff */
.L_x_196:
[----:B0-----:R0:W1:Y:S02]  /*bc90*/  SYNCS.PHASECHK.TRANS64.TRYWAIT P0, [R5+URZ], R2 ;  /* 0x00000002050075a7 */ /* 0x001064000800017f */
[----:B-1----:R-:W-:Y:S05]  /*bca0*/  @!P0 NANOSLEEP.SYNCS 0x989680 ;  /* 0x009896800000895d */ /* 0x002fea0003900000 */
[----:B------:R-:W1:Y:S02]  /*bcb0*/  @!P0 SYNCS.PHASECHK.TRANS64 P0, [R5+URZ], R2 ;  /* 0x00000002050085a7 */ /* 0x000e64000800007f */
[----:B-1----:R-:W-:Y:S05]  /*bcc0*/  @!P0 BRA `(.L_x_196) ;  /* 0xfffffffc00f08947 */ /* 0x002fea000383ffff */
[----:B------:R-:W-:Y:S05]  /*bcd0*/  BRA `(.L_x_210) ;  /* 0xfffffff800bc7947 */ /* 0x000fea000383ffff */
.L_x_197:
[----:B0-----:R0:W1:Y:S02]  /*bce0*/  SYNCS.PHASECHK.TRANS64.TRYWAIT P0, [R7+URZ], R4 ;  /* 0x00000004070075a7 */ /* 0x001064000800017f */
[----:B-1----:R-:W-:Y:S05]  /*bcf0*/  @!P0 NANOSLEEP.SYNCS 0x989680 ;  /* 0x009896800000895d */ /* 0x002fea0003900000 */
[----:B------:R-:W1:Y:S02]  /*bd00*/  @!P0 SYNCS.PHASECHK.TRANS64 P0, [R7+URZ], R4 ;  /* 0x00000004070085a7 */ /* 0x000e64000800007f */
[----:B-1----:R-:W-:Y:S05]  /*bd10*/  @!P0 BRA `(.L_x_197) ;  /* 0xfffffffc00f08947 */ /* 0x002fea000383ffff */
[----:B------:R-:W-:Y:S05]  /*bd20*/  BRA `(.L_x_211) ;  /* 0xfffffff800cc7947 */ /* 0x000fea000383ffff */
.L_x_198:
[----:B0-----:R0:W1:Y:S02]  /*bd30*/  SYNCS.PHASECHK.TRANS64.TRYWAIT P0, [R6+URZ], R5 ;  /* 0x00000005060075a7 */ /* 0x001064000800017f */
[----:B-1----:R-:W-:Y:S05]  /*bd40*/  @!P0 NANOSLEEP.SYNCS 0x989680 ;  /* 0x009896800000895d */ /* 0x002fea0003900000 */
[----:B------:R-:W1:Y:S02]  /*bd50*/  @!P0 SYNCS.PHASECHK.TRANS64 P0, [R6+URZ], R5 ;  /* 0x00000005060085a7 */ /* 0x000e64000800007f */
[----:B-1----:R-:W-:Y:S05]  /*bd60*/  @!P0 BRA `(.L_x_198) ;  /* 0xfffffffc00f08947 */ /* 0x002fea000383ffff */
[----:B------:R-:W-:Y:S05]  /*bd70*/  BRA `(.L_x_212) ;  /* 0xfffffff800dc7947 */ /* 0x000fea000383ffff */
.L_x_199:
[----:B-1----:R1:W2:Y:S02]  /*bd80*/  SYNCS.PHASECHK.TRANS64.TRYWAIT P0, [R7+URZ], R4 ;  /* 0x00000004070075a7 */ /* 0x0022a4000800017f */
[----:B--2---:R-:W-:Y:S05]  /*bd90*/  @!P0 NANOSLEEP.SYNCS 0x989680 ;  /* 0x009896800000895d */ /* 0x004fea0003900000 */
[----:B------:R-:W2:Y:S02]  /*bda0*/  @!P0 SYNCS.PHASECHK.TRANS64 P0, [R7+URZ], R4 ;  /* 0x00000004070085a7 */ /* 0x000ea4000800007f */
[----:B--2---:R-:W-:Y:S05]  /*bdb0*/  @!P0 BRA `(.L_x_199) ;  /* 0xfffffffc00f08947 */ /* 0x004fea000383ffff */
[----:B------:R-:W-:Y:S05]  /*bdc0*/  BRA `(.L_x_213) ;  /* 0xfffffff800e47947 */ /* 0x000fea000383ffff */
.L_x_214:
[----:B------:R-:W-:-:S00]  /*bdd0*/  BRA `(.L_x_214) ;  /* 0xfffffffc00fc7947 */ /* 0x000fc0000383ffff */
[----:B------:R-:W-:-:S00]  /*bde0*/  NOP ;  /* 0x0000000000007918 */ /* 0x000fc00000000000 */
        /* <DEDUP_REMOVED lines=9> */
.L_x_215:


//--------------------- .nv.global.init           --------------------------
	.section	.nv.global.init,"aw",@progbits
.nv.global.init:
	.type		$str$24,@object
	.size		$str$24,($str$25 - $str$24)
$str$24:
        /*0000*/ 	.byte	0x28, 0x61, 0x64, 0x64, 0x72, 0x65, 0x73, 0x73, 0x20, 0x26, 0x20, 0x6d, 0x61, 0x73, 0x6b, 0x29
        /*0010*/ 	.byte	0x20, 0x3d, 0x3d, 0x20, 0x30, 0x00
	.type		$str$25,@object
	.size		$str$25,(__unnamed_2 - $str$25)
$str$25:
        /*0016*/ 	.byte	0x2f, 0x74, 0x6d, 0x70, 0x2f, 0x63, 0x75, 0x74, 0x6c, 0x61, 0x73, 0x73, 0x5f, 0x73, 0x77, 0x65
        /*0026*/ 	.byte	0x65, 0x70, 0x5f, 0x73, 0x72, 0x63, 0x2f, 0x69, 0x6e, 0x63, 0x6c, 0x75, 0x64, 0x65, 0x2f, 0x63
        /*0036*/ 	.byte	0x75, 0x74, 0x65, 0x2f, 0x70, 0x6f, 0x69, 0x6e, 0x74, 0x65, 0x72, 0x5f, 0x66, 0x6c, 0x61, 0x67
        /*0046*/ 	.byte	0x67, 0x65, 0x64, 0x2e, 0x68, 0x70, 0x70, 0x00
	.type		__unnamed_2,@object
	.size		__unnamed_2,(__unnamed_1 - __unnamed_2)
__unnamed_2:
        /*004e*/ 	.byte	0x61, 0x75, 0x74, 0x6f, 0x20, 0x63, 0x75, 0x74, 0x65, 0x3a, 0x3a, 0x61, 0x73, 0x5f, 0x70, 0x6f
        /* <DEDUP_REMOVED lines=28> */
        /*021e*/ 	.byte	0x5d, 0x00
	.type		__unnamed_1,@object
	.size		__unnamed_1,(.L_0 - __unnamed_1)
__unnamed_1:
        /* <DEDUP_REMOVED lines=29> */
        /*03f0*/ 	.byte	0x3e, 0x3e, 0x3e, 0x3e, 0x20, 0x26, 0x5d, 0x00
.L_0:


//--------------------- .nv.shared._ZN7cutlass13device_kernelINS_4gemm6kernel13GemmUniversalIN4cute5tupleIJiiiiEEENS1_10collective13CollectiveMmaINS1_39MainloopSm90TmaGmmaRmemAWarpSpecializedILi5ENS5_IJNS4_1CILi1EEESB_SB_EEENS1_35KernelTmaWarpSpecializedCooperativeEEENS5_IJNSA_ILi256EEENSA_ILi64EEENSA_ILi128EEEEEENS_12float_e5m2_tENS5_IJSB_llEEENS_12float_e4m3_tENS5_IJlSB_lEEENS4_8TiledMMAINS4_8MMA_AtomIJNS4_4SM904GMMA30MMA_64x64x32_F32E5M2E4M3_RS_TNILNSQ_7ScaleInE1ELSS_1EEEEEENS4_6LayoutINS5_IJNSA_ILi2EEESB_SB_EEENS5_IJSB_NSA_ILi0EEESY_EEEEENS5_IJNS4_10UnderscoreES11_S11_EEEEENS4_13SM90_TMA_LOADENS4_14ComposedLayoutINS4_7SwizzleILi3ELi4ELi3EEENS4_18smem_ptr_flag_bitsILi8EEENSV_INS5_IJSH_NSA_ILi8EEEEEENS5_IJSB_SH_EEEEEEENS4_9Copy_AtomIJNS4_39AutoVectorizingCopyWithAssumedAlignmentILi128EEESJ_EEENS4_8identityES14_NS15_IS17_S19_NSV_INS5_IJS1A_SH_EEENS5_IJSH_SB_EEEEEEEvS1J_EENS_8epilogue10collective6detail29Sm90TmaWarpSpecializedAdapterINS1Q_15DefaultEpilogueISJ_SM_SM_NS1P_6thread17LinearCombinationISJ_Li1EffLNS1U_9ScaleType4KindE0ELNS_15FloatRoundStyleE2ESJ_EENS1_15EpilogueDefaultEEEEEvvEEEEvNT_6ParamsE --------------------------
	.section	.nv.shared._ZN7cutlass13device_kernelINS_4gemm6kernel13GemmUniversalIN4cute5tupleIJiiiiEEENS1_10collective13CollectiveMmaINS1_39MainloopSm90TmaGmmaRmemAWarpSpecializedILi5ENS5_IJNS4_1CILi1EEESB_SB_EEENS1_35KernelTmaWarpSpecializedCooperativeEEENS5_IJNSA_ILi256EEENSA_ILi64EEENSA_ILi128EEEEEENS_12float_e5m2_tENS5_IJSB_llEEENS_12float_e4m3_tENS5_IJlSB_lEEENS4_8TiledMMAINS4_8MMA_AtomIJNS4_4SM904GMMA30MMA_64x64x32_F32E5M2E4M3_RS_TNILNSQ_7ScaleInE1ELSS_1EEEEEENS4_6LayoutINS5_IJNSA_ILi2EEESB_SB_EEENS5_IJSB_NSA_ILi0EEESY_EEEEENS5_IJNS4_10UnderscoreES11_S11_EEEEENS4_13SM90_TMA_LOADENS4_14ComposedLayoutINS4_7SwizzleILi3ELi4ELi3EEENS4_18smem_ptr_flag_bitsILi8EEENSV_INS5_IJSH_NSA_ILi8EEEEEENS5_IJSB_SH_EEEEEEENS4_9Copy_AtomIJNS4_39AutoVectorizingCopyWithAssumedAlignmentILi128EEESJ_EEENS4_8identityES14_NS15_IS17_S19_NSV_INS5_IJS1A_SH_EEENS5_IJSH_SB_EEEEEEEvS1J_EENS_8epilogue10collective6detail29Sm90TmaWarpSpecializedAdapterINS1Q_15DefaultEpilogueISJ_SM_SM_NS1P_6thread17LinearCombinationISJ_Li1EffLNS1U_9ScaleType4KindE0ELNS_15FloatRoundStyleE2ESJ_EENS1_15EpilogueDefaultEEEEEvvEEEEvNT_6ParamsE,"aw",@nobits
	.sectionflags	@""
	.align	16
	.zero		1024


//--------------------- .nv.shared.reserved.0     --------------------------
	.section	.nv.shared.reserved.0,"aw",@nobits
	.weak		__nv_reservedSMEM_offset_0_alias
	.size		__nv_reservedSMEM_offset_0_alias, 0, 0
	.other		__nv_reservedSMEM_offset_0_alias,@"STO_CUDA_RESERVED_SHARED STV_DEFAULT"
__nv_reservedSMEM_offset_0_alias:
	.zero		0


//--------------------- .nv.global                --------------------------
	.section	.nv.global,"aw",@nobits
.nv.global:
	.type		_ZN40_INTERNAL_c4b8dd3d_4_k_cu_d7130eef_294734cute1_E,@object
	.size		_ZN40_INTERNAL_c4b8dd3d_4_k_cu_d7130eef_294734cute1_E,(_ZN40_INTERNAL_c4b8dd3d_4_k_cu_d7130eef_294734cuda3std3__45__cpo6cbeginE - _ZN40_INTERNAL_c4b8dd3d_4_k_cu_d7130eef_294734cute1_E)
_ZN40_INTERNAL_c4b8dd3d_4_k_cu_d7130eef_294734cute1_E:
	.zero		1
	.type		_ZN40_INTERNAL_c4b8dd3d_4_k_cu_d7130eef_294734cuda3std3__45__cpo6cbeginE,@object
	.size		_ZN40_INTERNAL_c4b8dd3d_4_k_cu_d7130eef_294734cuda3std3__45__cpo6cbeginE,(_ZN40_INTERNAL_c4b8dd3d_4_k_cu_d7130eef_294734cuda3std3__48in_placeE - _ZN40_INTERNAL_c4b8dd3d_4_k_cu_d7130eef_294734cuda3std3__45__cpo6cbeginE)
_ZN40_INTERNAL_c4b8dd3d_4_k_cu_d7130eef_294734cuda3std3__45__cpo6cbeginE:
	.zero		1
	.type		_ZN40_INTERNAL_c4b8dd3d_4_k_cu_d7130eef_294734cuda3std3__48in_placeE,@object
	.size		_ZN40_INTERNAL_c4b8dd3d_4_k_cu_d7130eef_294734cuda3std3__48in_placeE,(_ZN40_INTERNAL_c4b8dd3d_4_k_cu_d7130eef_294734cuda3std6ranges3__45__cpo9iter_moveE - _ZN40_INTERNAL_c4b8dd3d_4_k_cu_d7130eef_294734cuda3std3__48in_placeE)
_ZN40_INTERNAL_c4b8dd3d_4_k_cu_d7130eef_294734cuda3std3__48in_placeE:
	.zero		1
	.type		_ZN40_INTERNAL_c4b8dd3d_4_k_cu_d7130eef_294734cuda3std6ranges3__45__cpo9iter_moveE,@object
	.size		_ZN40_INTERNAL_c4b8dd3d_4_k_cu_d7130eef_294734cuda3std6ranges3__45__cpo9iter_moveE,(_ZN40_INTERNAL_c4b8dd3d_4_k_cu_d7130eef_294734cuda3std3__45__cpo5beginE - _ZN40_INTERNAL_c4b8dd3d_4_k_cu_d7130eef_294734cuda3std6ranges3__45__cpo9iter_moveE)
_ZN40_INTERNAL_c4b8dd3d_4_k_cu_d7130eef_294734cuda3std6ranges3__45__cpo9iter_moveE:
	.zero		1
	.type		_ZN40_INTERNAL_c4b8dd3d_4_k_cu_d7130eef_294734cuda3std3__45__cpo5beginE,@object
	.size		_ZN40_INTERNAL_c4b8dd3d_4_k_cu_d7130eef_294734cuda3std3__45__cpo5beginE,(_ZN40_INTERNAL_c4b8dd3d_4_k_cu_d7130eef_294734cuda3std3__442_GLOBAL__N__c4b8dd3d_4_k_cu_d7130eef_294736ignoreE - _ZN40_INTERNAL_c4b8dd3d_4_k_cu_d7130eef_294734cuda3std3__45__cpo5beginE)
_ZN40_INTERNAL_c4b8dd3d_4_k_cu_d7130eef_294734cuda3std3__45__cpo5beginE:
	.zero		1
	.type		_ZN40_INTERNAL_c4b8dd3d_4_k_cu_d7130eef_294734cuda3std3__442_GLOBAL__N__c4b8dd3d_4_k_cu_d7130eef_294736ignoreE,@object
	.size		_ZN40_INTERNAL_c4b8dd3d_4_k_cu_d7130eef_294734cuda3std3__442_GLOBAL__N__c4b8dd3d_4_k_cu_d7130eef_294736ignoreE,(_ZN40_INTERNAL_c4b8dd3d_4_k_cu_d7130eef_294734cute7productE - _ZN40_INTERNAL_c4b8dd3d_4_k_cu_d7130eef_294734cuda3std3__442_GLOBAL__N__c4b8dd3d_4_k_cu_d7130eef_294736ignoreE)
_ZN40_INTERNAL_c4b8dd3d_4_k_cu_d7130eef_294734cuda3std3__442_GLOBAL__N__c4b8dd3d_4_k_cu_d7130eef_294736ignoreE:
	.zero		1
	.type		_ZN40_INTERNAL_c4b8dd3d_4_k_cu_d7130eef_294734cute7productE,@object
	.size		_ZN40_INTERNAL_c4b8dd3d_4_k_cu_d7130eef_294734cute7productE,(_ZN40_INTERNAL_c4b8dd3d_4_k_cu_d7130eef_294734cuda3std3__45__cpo3endE - _ZN40_INTERNAL_c4b8dd3d_4_k_cu_d7130eef_294734cute7productE)
_ZN40_INTERNAL_c4b8dd3d_4_k_cu_d7130eef_294734cute7productE:
	.zero		1
	.type		_ZN40_INTERNAL_c4b8dd3d_4_k_cu_d7130eef_294734cuda3std3__45__cpo3endE,@object
	.size		_ZN40_INTERNAL_c4b8dd3d_4_k_cu_d7130eef_294734cuda3std3__45__cpo3endE,(_ZN40_INTERNAL_c4b8dd3d_4_k_cu_d7130eef_294734cuda3std3__419piecewise_constructE - _ZN40_INTERNAL_c4b8dd3d_4_k_cu_d7130eef_294734cuda3std3__45__cpo3endE)
_ZN40_INTERNAL_c4b8dd3d_4_k_cu_d7130eef_294734cuda3std3__45__cpo3endE:
	.zero		1
	.type		_ZN40_INTERNAL_c4b8dd3d_4_k_cu_d7130eef_294734cuda3std3__419piecewise_constructE,@object
	.size		_ZN40_INTERNAL_c4b8dd3d_4_k_cu_d7130eef_294734cuda3std3__419piecewise_constructE,(_ZN40_INTERNAL_c4b8dd3d_4_k_cu_d7130eef_294734cuda3std3__45__cpo4cendE - _ZN40_INTERNAL_c4b8dd3d_4_k_cu_d7130eef_294734cuda3std3__419piecewise_constructE)
_ZN40_INTERNAL_c4b8dd3d_4_k_cu_d7130eef_294734cuda3std3__419piecewise_constructE:
	.zero		1
	.type		_ZN40_INTERNAL_c4b8dd3d_4_k_cu_d7130eef_294734cuda3std3__45__cpo4cendE,@object
	.size		_ZN40_INTERNAL_c4b8dd3d_4_k_cu_d7130eef_294734cuda3std3__45__cpo4cendE,(_ZN40_INTERNAL_c4b8dd3d_4_k_cu_d7130eef_294734cuda3std6ranges3__45__cpo4swapE - _ZN40_INTERNAL_c4b8dd3d_4_k_cu_d7130eef_294734cuda3std3__45__cpo4cendE)
_ZN40_INTERNAL_c4b8dd3d_4_k_cu_d7130eef_294734cuda3std3__45__cpo4cendE:
	.zero		1
	.type		_ZN40_INTERNAL_c4b8dd3d_4_k_cu_d7130eef_294734cuda3std6ranges3__45__cpo4swapE,@object
	.size		_ZN40_INTERNAL_c4b8dd3d_4_k_cu_d7130eef_294734cuda3std6ranges3__45__cpo4swapE,(.L_9 - _ZN40_INTERNAL_c4b8dd3d_4_k_cu_d7130eef_294734cuda3std6ranges3__45__cpo4swapE)
_ZN40_INTERNAL_c4b8dd3d_4_k_cu_d7130eef_294734cuda3std6ranges3__45__cpo4swapE:
	.zero		1
.L_9:


//--------------------- .nv.constant0._ZN7cutlass13device_kernelINS_4gemm6kernel13GemmUniversalIN4cute5tupleIJiiiiEEENS1_10collective13CollectiveMmaINS1_39MainloopSm90TmaGmmaRmemAWarpSpecializedILi5ENS5_IJNS4_1CILi1EEESB_SB_EEENS1_35KernelTmaWarpSpecializedCooperativeEEENS5_IJNSA_ILi256EEENSA_ILi64EEENSA_ILi128EEEEEENS_12float_e5m2_tENS5_IJSB_llEEENS_12float_e4m3_tENS5_IJlSB_lEEENS4_8TiledMMAINS4_8MMA_AtomIJNS4_4SM904GMMA30MMA_64x64x32_F32E5M2E4M3_RS_TNILNSQ_7ScaleInE1ELSS_1EEEEEENS4_6LayoutINS5_IJNSA_ILi2EEESB_SB_EEENS5_IJSB_NSA_ILi0EEESY_EEEEENS5_IJNS4_10UnderscoreES11_S11_EEEEENS4_13SM90_TMA_LOADENS4_14ComposedLayoutINS4_7SwizzleILi3ELi4ELi3EEENS4_18smem_ptr_flag_bitsILi8EEENSV_INS5_IJSH_NSA_ILi8EEEEEENS5_IJSB_SH_EEEEEEENS4_9Copy_AtomIJNS4_39AutoVectorizingCopyWithAssumedAlignmentILi128EEESJ_EEENS4_8identityES14_NS15_IS17_S19_NSV_INS5_IJS1A_SH_EEENS5_IJSH_SB_EEEEEEEvS1J_EENS_8epilogue10collective6detail29Sm90TmaWarpSpecializedAdapterINS1Q_15DefaultEpilogueISJ_SM_SM_NS1P_6thread17LinearCombinationISJ_Li1EffLNS1U_9ScaleType4KindE0ELNS_15FloatRoundStyleE2ESJ_EENS1_15EpilogueDefaultEEEEEvvEEEEvNT_6ParamsE --------------------------
	.section	.nv.constant0._ZN7cutlass13device_kernelINS_4gemm6kernel13GemmUniversalIN4cute5tupleIJiiiiEEENS1_10collective13CollectiveMmaINS1_39MainloopSm90TmaGmmaRmemAWarpSpecializedILi5ENS5_IJNS4_1CILi1EEESB_SB_EEENS1_35KernelTmaWarpSpecializedCooperativeEEENS5_IJNSA_ILi256EEENSA_ILi64EEENSA_ILi128EEEEEENS_12float_e5m2_tENS5_IJSB_llEEENS_12float_e4m3_tENS5_IJlSB_lEEENS4_8TiledMMAINS4_8MMA_AtomIJNS4_4SM904GMMA30MMA_64x64x32_F32E5M2E4M3_RS_TNILNSQ_7ScaleInE1ELSS_1EEEEEENS4_6LayoutINS5_IJNSA_ILi2EEESB_SB_EEENS5_IJSB_NSA_ILi0EEESY_EEEEENS5_IJNS4_10UnderscoreES11_S11_EEEEENS4_13SM90_TMA_LOADENS4_14ComposedLayoutINS4_7SwizzleILi3ELi4ELi3EEENS4_18smem_ptr_flag_bitsILi8EEENSV_INS5_IJSH_NSA_ILi8EEEEEENS5_IJSB_SH_EEEEEEENS4_9Copy_AtomIJNS4_39AutoVectorizingCopyWithAssumedAlignmentILi128EEESJ_EEENS4_8identityES14_NS15_IS17_S19_NSV_INS5_IJS1A_SH_EEENS5_IJSH_SB_EEEEEEEvS1J_EENS_8epilogue10collective6detail29Sm90TmaWarpSpecializedAdapterINS1Q_15DefaultEpilogueISJ_SM_SM_NS1P_6thread17LinearCombinationISJ_Li1EffLNS1U_9ScaleType4KindE0ELNS_15FloatRoundStyleE2ESJ_EENS1_15EpilogueDefaultEEEEEvvEEEEvNT_6ParamsE,"a",@progbits
	.sectionflags	@""
	.align	4
.nv.constant0._ZN7cutlass13device_kernelINS_4gemm6kernel13GemmUniversalIN4cute5tupleIJiiiiEEENS1_10collective13CollectiveMmaINS1_39MainloopSm90TmaGmmaRmemAWarpSpecializedILi5ENS5_IJNS4_1CILi1EEESB_SB_EEENS1_35KernelTmaWarpSpecializedCooperativeEEENS5_IJNSA_ILi256EEENSA_ILi64EEENSA_ILi128EEEEEENS_12float_e5m2_tENS5_IJSB_llEEENS_12float_e4m3_tENS5_IJlSB_lEEENS4_8TiledMMAINS4_8MMA_AtomIJNS4_4SM904GMMA30MMA_64x64x32_F32E5M2E4M3_RS_TNILNSQ_7ScaleInE1ELSS_1EEEEEENS4_6LayoutINS5_IJNSA_ILi2EEESB_SB_EEENS5_IJSB_NSA_ILi0EEESY_EEEEENS5_IJNS4_10UnderscoreES11_S11_EEEEENS4_13SM90_TMA_LOADENS4_14ComposedLayoutINS4_7SwizzleILi3ELi4ELi3EEENS4_18smem_ptr_flag_bitsILi8EEENSV_INS5_IJSH_NSA_ILi8EEEEEENS5_IJSB_SH_EEEEEEENS4_9Copy_AtomIJNS4_39AutoVectorizingCopyWithAssumedAlignmentILi128EEESJ_EEENS4_8identityES14_NS15_IS17_S19_NSV_INS5_IJS1A_SH_EEENS5_IJSH_SB_EEEEEEEvS1J_EENS_8epilogue10collective6detail29Sm90TmaWarpSpecializedAdapterINS1Q_15DefaultEpilogueISJ_SM_SM_NS1P_6thread17LinearCombinationISJ_Li1EffLNS1U_9ScaleType4KindE0ELNS_15FloatRoundStyleE2ESJ_EENS1_15EpilogueDefaultEEEEEvvEEEEvNT_6ParamsE:
	.zero		1664


//--------------------- SYMBOLS --------------------------

	.type		.nv.reservedSmem.offset0,@object
	.size		.nv.reservedSmem.offset0,0x4
	.type		__assertfail,@function
